// auto-generated by cutlass_sweep.gemm — config: {"arch": "sm_90", "cluster_m": 1, "cluster_n": 8, "dtype": "tf32", "dtype_b": "tf32", "layout": "nt", "stages": 0, "tile_k": 32, "tile_m": 128, "tile_n": 128}
#include "cutlass/cutlass.h"
#include "cutlass/gemm/collective/collective_builder.hpp"
#include "cutlass/gemm/device/gemm_universal_adapter.h"
#include "cutlass/gemm/kernel/gemm_universal.hpp"
#include "cutlass/epilogue/collective/collective_builder.hpp"

using ElemA = cutlass::tfloat32_t;
using ElemB = cutlass::tfloat32_t;
using ElemCD = cutlass::tfloat32_t;
using Acc  = float;
using TileShape    = cute::Shape<cute::_128, cute::_128, cute::_32>;
using ClusterShape = cute::Shape<cute::_1, cute::_8, cute::_1>;

using CollectiveEpilogue = typename cutlass::epilogue::collective::CollectiveBuilder<
    cutlass::arch::Sm90, cutlass::arch::OpClassTensorOp,
    TileShape, ClusterShape,
    cutlass::epilogue::collective::EpilogueTileAuto,
    Acc, Acc,
    ElemCD, cutlass::layout::RowMajor, 128 / cutlass::sizeof_bits<ElemCD>::value,
    ElemCD, cutlass::layout::RowMajor, 128 / cutlass::sizeof_bits<ElemCD>::value,
    cutlass::epilogue::collective::EpilogueScheduleAuto
  >::CollectiveOp;

using CollectiveMainloop = typename cutlass::gemm::collective::CollectiveBuilder<
    cutlass::arch::Sm90, cutlass::arch::OpClassTensorOp,
    ElemA, cutlass::layout::RowMajor, 128 / cutlass::sizeof_bits<ElemA>::value,
    ElemB, cutlass::layout::ColumnMajor, 128 / cutlass::sizeof_bits<ElemB>::value,
    Acc,
    TileShape, ClusterShape,
    cutlass::gemm::collective::StageCountAutoCarveout<static_cast<int>(sizeof(typename CollectiveEpilogue::SharedStorage))>,
    cutlass::gemm::collective::KernelScheduleAuto
  >::CollectiveOp;

using GemmKernel = cutlass::gemm::kernel::GemmUniversal<
    cute::Shape<int,int,int,int>,
    CollectiveMainloop,
    CollectiveEpilogue
>;
using Gemm = cutlass::gemm::device::GemmUniversalAdapter<GemmKernel>;

// Force the device kernel symbol into the cubin without needing a host main.
auto* _anchor = &cutlass::device_kernel<GemmKernel>;


// ===== COMPILED SASS (sm_90a) =====

	.target	sm_90a

	.elftype	@"ET_EXEC"


//--------------------- .note.nv.tkinfo           --------------------------
	.section	.note.nv.tkinfo,"",@"SHT_NOTE"
	.sectionflags	@"SHF_NOTE_NV_TKINFO"
	.tkinfo
        /*0018*/ 	.word	0x00000002
        /*0030*/ 	.string	""
        /*0030*/ 	.string	"ptxas"
        /*0030*/ 	.string	"Cuda compilation tools, release 13.0, V13.0.88"
        /*0030*/ 	.string	"Build cuda_13.0.r13.0/compiler.36424714_0"
        /*0030*/ 	.string	"-arch sm_90a -m 64 "



//--------------------- .note.nv.cuinfo           --------------------------
	.section	.note.nv.cuinfo,"",@"SHT_NOTE"
	.sectionflags	@"SHF_NOTE_NV_CUINFO"
        /*0018*/ 	.short	0x0002
        /*001a*/ 	.short	0x005a
        /*001c*/ 	.short	0x0082
	.zero		2


//--------------------- .nv.info                  --------------------------
	.section	.nv.info,"",@"SHT_CUDA_INFO"
	.align	4


	//----- nvinfo : EIATTR_REGCOUNT
	.align		4
        /*0000*/ 	.byte	0x04, 0x2f
        /*0002*/ 	.short	(.L_15 - .L_14)
	.align		4
.L_14:
        /*0004*/ 	.word	index@(_ZN7cutlass13device_kernelINS_4gemm6kernel13GemmUniversalIN4cute5tupleIJiiiiEEENS1_10collective13CollectiveMmaINS1_34MainloopSm90TmaGmmaWarpSpecializedILi7ENS5_IJNS4_1CILi1EEENSA_ILi8EEESB_EEENS1_35KernelTmaWarpSpecializedCooperativeEEENS5_IJNSA_ILi128EEESG_NSA_ILi32EEEEEENS_10tfloat32_tENS5_IJlSB_lEEESJ_SK_NS4_8TiledMMAINS4_8MMA_AtomIJNS4_4SM904GMMA30MMA_64x128x8_F32TF32TF32_SS_TNILNSO_7ScaleInE1ELSQ_1EEEEEENS4_6LayoutINS5_IJNSA_ILi2EEESB_SB_EEENS5_IJSB_NSA_ILi0EEESW_EEEEENS5_IJNS4_10UnderscoreESZ_SZ_EEEEENS4_23SM90_TMA_LOAD_MULTICASTENS4_14ComposedLayoutINS4_7SwizzleILi3ELi4ELi3EEENS4_18smem_ptr_flag_bitsILi32EEENST_INS5_IJSC_SH_EEENS5_IJSH_SB_EEEEEEEvNS4_8identityENS4_13SM90_TMA_LOADES1B_vS1C_EENS_8epilogue10collective6detail29Sm90TmaWarpSpecializedAdapterINS1G_15DefaultEpilogueISJ_SK_SK_NS1F_6thread17LinearCombinationISJ_Li1EffLNS1K_9ScaleType4KindE0ELNS_15FloatRoundStyleE2ESJ_EENS1_15EpilogueDefaultEEEEEvvEEEEvNT_6ParamsE)
        /*0008*/ 	.word	0x000000a8


	//----- nvinfo : EIATTR_FRAME_SIZE
	.align		4
.L_15:
        /*000c*/ 	.byte	0x04, 0x11
        /*000e*/ 	.short	(.L_17 - .L_16)
	.align		4
.L_16:
        /*0010*/ 	.word	index@(_ZN7cutlass13device_kernelINS_4gemm6kernel13GemmUniversalIN4cute5tupleIJiiiiEEENS1_10collective13CollectiveMmaINS1_34MainloopSm90TmaGmmaWarpSpecializedILi7ENS5_IJNS4_1CILi1EEENSA_ILi8EEESB_EEENS1_35KernelTmaWarpSpecializedCooperativeEEENS5_IJNSA_ILi128EEESG_NSA_ILi32EEEEEENS_10tfloat32_tENS5_IJlSB_lEEESJ_SK_NS4_8TiledMMAINS4_8MMA_AtomIJNS4_4SM904GMMA30MMA_64x128x8_F32TF32TF32_SS_TNILNSO_7ScaleInE1ELSQ_1EEEEEENS4_6LayoutINS5_IJNSA_ILi2EEESB_SB_EEENS5_IJSB_NSA_ILi0EEESW_EEEEENS5_IJNS4_10UnderscoreESZ_SZ_EEEEENS4_23SM90_TMA_LOAD_MULTICASTENS4_14ComposedLayoutINS4_7SwizzleILi3ELi4ELi3EEENS4_18smem_ptr_flag_bitsILi32EEENST_INS5_IJSC_SH_EEENS5_IJSH_SB_EEEEEEEvNS4_8identityENS4_13SM90_TMA_LOADES1B_vS1C_EENS_8epilogue10collective6detail29Sm90TmaWarpSpecializedAdapterINS1G_15DefaultEpilogueISJ_SK_SK_NS1F_6thread17LinearCombinationISJ_Li1EffLNS1K_9ScaleType4KindE0ELNS_15FloatRoundStyleE2ESJ_EENS1_15EpilogueDefaultEEEEEvvEEEEvNT_6ParamsE)
        /*0014*/ 	.word	0x00000000


	//----- nvinfo : EIATTR_MIN_STACK_SIZE
	.align		4
.L_17:
        /*0018*/ 	.byte	0x04, 0x12
        /*001a*/ 	.short	(.L_19 - .L_18)
	.align		4
.L_18:
        /*001c*/ 	.word	index@(_ZN7cutlass13device_kernelINS_4gemm6kernel13GemmUniversalIN4cute5tupleIJiiiiEEENS1_10collective13CollectiveMmaINS1_34MainloopSm90TmaGmmaWarpSpecializedILi7ENS5_IJNS4_1CILi1EEENSA_ILi8EEESB_EEENS1_35KernelTmaWarpSpecializedCooperativeEEENS5_IJNSA_ILi128EEESG_NSA_ILi32EEEEEENS_10tfloat32_tENS5_IJlSB_lEEESJ_SK_NS4_8TiledMMAINS4_8MMA_AtomIJNS4_4SM904GMMA30MMA_64x128x8_F32TF32TF32_SS_TNILNSO_7ScaleInE1ELSQ_1EEEEEENS4_6LayoutINS5_IJNSA_ILi2EEESB_SB_EEENS5_IJSB_NSA_ILi0EEESW_EEEEENS5_IJNS4_10UnderscoreESZ_SZ_EEEEENS4_23SM90_TMA_LOAD_MULTICASTENS4_14ComposedLayoutINS4_7SwizzleILi3ELi4ELi3EEENS4_18smem_ptr_flag_bitsILi32EEENST_INS5_IJSC_SH_EEENS5_IJSH_SB_EEEEEEEvNS4_8identityENS4_13SM90_TMA_LOADES1B_vS1C_EENS_8epilogue10collective6detail29Sm90TmaWarpSpecializedAdapterINS1G_15DefaultEpilogueISJ_SK_SK_NS1F_6thread17LinearCombinationISJ_Li1EffLNS1K_9ScaleType4KindE0ELNS_15FloatRoundStyleE2ESJ_EENS1_15EpilogueDefaultEEEEEvvEEEEvNT_6ParamsE)
        /*0020*/ 	.word	0x00000000
.L_19:


//--------------------- .nv.compat                --------------------------
	.section	.nv.compat,"",@"SHT_CUDA_COMPAT_INFO"
	.align	4
        /*0000*/ 	.byte	0x02, 0x09, 0x01, 0x00, 0x02, 0x02, 0x04, 0x00, 0x02, 0x05, 0x05, 0x00, 0x03, 0x07, 0x01, 0x01
        /*0010*/ 	.byte	0x02, 0x03, 0x01, 0x00, 0x02, 0x06, 0x01, 0x00, 0x04, 0x0b, 0x08, 0x00, 0x00, 0x00, 0x00, 0x00
        /*0020*/ 	.byte	0x00, 0x00, 0x00, 0x00


//--------------------- .nv.info._ZN7cutlass13device_kernelINS_4gemm6kernel13GemmUniversalIN4cute5tupleIJiiiiEEENS1_10collective13CollectiveMmaINS1_34MainloopSm90TmaGmmaWarpSpecializedILi7ENS5_IJNS4_1CILi1EEENSA_ILi8EEESB_EEENS1_35KernelTmaWarpSpecializedCooperativeEEENS5_IJNSA_ILi128EEESG_NSA_ILi32EEEEEENS_10tfloat32_tENS5_IJlSB_lEEESJ_SK_NS4_8TiledMMAINS4_8MMA_AtomIJNS4_4SM904GMMA30MMA_64x128x8_F32TF32TF32_SS_TNILNSO_7ScaleInE1ELSQ_1EEEEEENS4_6LayoutINS5_IJNSA_ILi2EEESB_SB_EEENS5_IJSB_NSA_ILi0EEESW_EEEEENS5_IJNS4_10UnderscoreESZ_SZ_EEEEENS4_23SM90_TMA_LOAD_MULTICASTENS4_14ComposedLayoutINS4_7SwizzleILi3ELi4ELi3EEENS4_18smem_ptr_flag_bitsILi32EEENST_INS5_IJSC_SH_EEENS5_IJSH_SB_EEEEEEEvNS4_8identityENS4_13SM90_TMA_LOADES1B_vS1C_EENS_8epilogue10collective6detail29Sm90TmaWarpSpecializedAdapterINS1G_15DefaultEpilogueISJ_SK_SK_NS1F_6thread17LinearCombinationISJ_Li1EffLNS1K_9ScaleType4KindE0ELNS_15FloatRoundStyleE2ESJ_EENS1_15EpilogueDefaultEEEEEvvEEEEvNT_6ParamsE --------------------------
	.section	.nv.info._ZN7cutlass13device_kernelINS_4gemm6kernel13GemmUniversalIN4cute5tupleIJiiiiEEENS1_10collective13CollectiveMmaINS1_34MainloopSm90TmaGmmaWarpSpecializedILi7ENS5_IJNS4_1CILi1EEENSA_ILi8EEESB_EEENS1_35KernelTmaWarpSpecializedCooperativeEEENS5_IJNSA_ILi128EEESG_NSA_ILi32EEEEEENS_10tfloat32_tENS5_IJlSB_lEEESJ_SK_NS4_8TiledMMAINS4_8MMA_AtomIJNS4_4SM904GMMA30MMA_64x128x8_F32TF32TF32_SS_TNILNSO_7ScaleInE1ELSQ_1EEEEEENS4_6LayoutINS5_IJNSA_ILi2EEESB_SB_EEENS5_IJSB_NSA_ILi0EEESW_EEEEENS5_IJNS4_10UnderscoreESZ_SZ_EEEEENS4_23SM90_TMA_LOAD_MULTICASTENS4_14ComposedLayoutINS4_7SwizzleILi3ELi4ELi3EEENS4_18smem_ptr_flag_bitsILi32EEENST_INS5_IJSC_SH_EEENS5_IJSH_SB_EEEEEEEvNS4_8identityENS4_13SM90_TMA_LOADES1B_vS1C_EENS_8epilogue10collective6detail29Sm90TmaWarpSpecializedAdapterINS1G_15DefaultEpilogueISJ_SK_SK_NS1F_6thread17LinearCombinationISJ_Li1EffLNS1K_9ScaleType4KindE0ELNS_15FloatRoundStyleE2ESJ_EENS1_15EpilogueDefaultEEEEEvvEEEEvNT_6ParamsE,"",@"SHT_CUDA_INFO"
	.sectionflags	@""
	.align	4


	//----- nvinfo : EIATTR_CUDA_API_VERSION
	.align		4
        /*0000*/ 	.byte	0x04, 0x37
        /*0002*/ 	.short	(.L_21 - .L_20)
.L_20:
        /*0004*/ 	.word	0x00000082


	//----- nvinfo : EIATTR_KPARAM_INFO
	.align		4
.L_21:
        /*0008*/ 	.byte	0x04, 0x17
        /*000a*/ 	.short	(.L_23 - .L_22)
.L_22:
        /*000c*/ 	.word	0x00000000
        /*0010*/ 	.short	0x0000
        /*0012*/ 	.short	0x0070
        /*0014*/ 	.byte	0x00, 0xf0, 0x01, 0x10


	//----- nvinfo : EIATTR_SPARSE_MMA_MASK
	.align		4
.L_23:
        /*0018*/ 	.byte	0x03, 0x50
        /*001a*/ 	.short	0x0000


	//----- nvinfo : EIATTR_MAXREG_COUNT
	.align		4
        /*001c*/ 	.byte	0x03, 0x1b
        /*001e*/ 	.short	0x00a8


	//----- nvinfo : EIATTR_NUM_BARRIERS
	.align		4
        /*0020*/ 	.byte	0x02, 0x4c
        /*0022*/ 	.byte	0x01
	.zero		1


	//----- nvinfo : EIATTR_EXTERNS
	.align		4
        /*0024*/ 	.byte	0x04, 0x0f
        /*0026*/ 	.short	(.L_25 - .L_24)


	//   ....[0]....
	.align		4
.L_24:
        /*0028*/ 	.word	index@(__assertfail)


	//----- nvinfo : EIATTR_MERCURY_ISA_VERSION
	.align		4
.L_25:
        /*002c*/ 	.byte	0x03, 0x5f
        /*002e*/ 	.short	0x0101


	//----- nvinfo : EIATTR_INT_WARP_WIDE_INSTR_OFFSETS
	.align		4
        /*0030*/ 	.byte	0x04, 0x31
        /*0032*/ 	.short	(.L_27 - .L_26)


	//   ....[0]....
.L_26:
        /*0034*/ 	.word	0x00000490


	//   ....[1]....
        /*0038*/ 	.word	0x000004b0


	//   ....[2]....
        /*003c*/ 	.word	0x00000680


	//----- nvinfo : EIATTR_COOP_GROUP_MASK_REGIDS
	.align		4
.L_27:
        /*0040*/ 	.byte	0x04, 0x29
        /*0042*/ 	.short	(.L_29 - .L_28)


	//   ....[0]....
.L_28:
        /*0044*/ 	.word	0xffffffff


	//   ....[1]....
        /*0048*/ 	.word	0xffffffff


	//   ....[2]....
        /*004c*/ 	.word	0xffffffff


	//   ....[3]....
        /*0050*/ 	.word	0xffffffff


	//   ....[4]....
        /*0054*/ 	.word	0xffffffff


	//   ....[5]....
        /*0058*/ 	.word	0xffffffff


	//----- nvinfo : EIATTR_COOP_GROUP_INSTR_OFFSETS
	.align		4
.L_29:
        /*005c*/ 	.byte	0x04, 0x28
        /*005e*/ 	.short	(.L_31 - .L_30)


	//   ....[0]....
.L_30:
        /*0060*/ 	.word	0x00000060


	//   ....[1]....
        /*0064*/ 	.word	0x00000070


	//   ....[2]....
        /*0068*/ 	.word	0x00000130


	//   ....[3]....
        /*006c*/ 	.word	0x00000330


	//   ....[4]....
        /*0070*/ 	.word	0x000007f0


	//   ....[5]....
        /*0074*/ 	.word	0x00001470


	//----- nvinfo : EIATTR_REG_RECONFIG
	.align		4
.L_31:
        /*0078*/ 	.byte	0x01, 0x54
	.zero		2


	//----- nvinfo : EIATTR_SYSCALL_OFFSETS
	.align		4
        /*007c*/ 	.byte	0x04, 0x46
        /*007e*/ 	.short	(.L_33 - .L_32)


	//   ....[0]....
.L_32:
        /*0080*/ 	.word	0x00001660


	//----- nvinfo : EIATTR_MBARRIER_INSTR_OFFSETS
	.align		4
.L_33:
        /*0084*/ 	.byte	0x04, 0x39
        /*0086*/ 	.short	(.L_35 - .L_34)


	//   ....[0]....
.L_34:
        /*0088*/ 	.word	0x00000230
        /*008c*/ 	.word	0x000000ff
        /*0090*/ 	.word	0x00000000
        /*0094*/ 	.short	0x0100
        /*0096*/ 	.byte	0x08
	.zero		1


	//   ....[1]....
        /*0098*/ 	.word	0x00000240
        /*009c*/ 	.word	0x000000ff
        /*00a0*/ 	.word	0x00000038
        /*00a4*/ 	.short	0x0100
        /*00a6*/ 	.byte	0x08
	.zero		1


	//   ....[2]....
        /*00a8*/ 	.word	0x00000250
        /*00ac*/ 	.word	0x000000ff
        /*00b0*/ 	.word	0x00000008
        /*00b4*/ 	.short	0x0100
        /*00b6*/ 	.byte	0x08
	.zero		1


	//   ....[3]....
        /*00b8*/ 	.word	0x00000260
        /*00bc*/ 	.word	0x000000ff
        /*00c0*/ 	.word	0x00000040
        /*00c4*/ 	.short	0x0100
        /*00c6*/ 	.byte	0x08
	.zero		1


	//   ....[4]....
        /*00c8*/ 	.word	0x00000270
        /*00cc*/ 	.word	0x000000ff
        /*00d0*/ 	.word	0x00000010
        /*00d4*/ 	.short	0x0100
        /*00d6*/ 	.byte	0x08
	.zero		1


	//   ....[5]....
        /*00d8*/ 	.word	0x00000280
        /*00dc*/ 	.word	0x000000ff
        /*00e0*/ 	.word	0x00000048
        /*00e4*/ 	.short	0x0100
        /*00e6*/ 	.byte	0x08
	.zero		1


	//   ....[6]....
        /*00e8*/ 	.word	0x00000290
        /*00ec*/ 	.word	0x000000ff
        /*00f0*/ 	.word	0x00000018
        /*00f4*/ 	.short	0x0100
        /*00f6*/ 	.byte	0x08
	.zero		1


	//   ....[7]....
        /*00f8*/ 	.word	0x000002a0
        /*00fc*/ 	.word	0x000000ff
        /*0100*/ 	.word	0x00000050
        /*0104*/ 	.short	0x0100
        /*0106*/ 	.byte	0x08
	.zero		1


	//   ....[8]....
        /*0108*/ 	.word	0x000002b0
        /*010c*/ 	.word	0x000000ff
        /*0110*/ 	.word	0x00000020
        /*0114*/ 	.short	0x0100
        /*0116*/ 	.byte	0x08
	.zero		1


	//   ....[9]....
        /*0118*/ 	.word	0x000002c0
        /*011c*/ 	.word	0x000000ff
        /*0120*/ 	.word	0x00000058
        /*0124*/ 	.short	0x0100
        /*0126*/ 	.byte	0x08
	.zero		1


	//   ....[10]....
        /*0128*/ 	.word	0x000002d0
        /*012c*/ 	.word	0x000000ff
        /*0130*/ 	.word	0x00000028
        /*0134*/ 	.short	0x0100
        /*0136*/ 	.byte	0x08
	.zero		1


	//   ....[11]....
        /*0138*/ 	.word	0x000002e0
        /*013c*/ 	.word	0x000000ff
        /*0140*/ 	.word	0x00000060
        /*0144*/ 	.short	0x0100
        /*0146*/ 	.byte	0x08
	.zero		1


	//   ....[12]....
        /*0148*/ 	.word	0x000002f0
        /*014c*/ 	.word	0x000000ff
        /*0150*/ 	.word	0x00000030
        /*0154*/ 	.short	0x0100
        /*0156*/ 	.byte	0x08
	.zero		1


	//   ....[13]....
        /*0158*/ 	.word	0x00000300
        /*015c*/ 	.word	0x000000ff
        /*0160*/ 	.word	0x00000068
        /*0164*/ 	.short	0x0100
        /*0166*/ 	.byte	0x08
	.zero		1


	//   ....[14]....
        /*0168*/ 	.word	0x00000720
        /*016c*/ 	.word	0x000000ff
        /*0170*/ 	.word	0x00000080
        /*0174*/ 	.short	0x0100
        /*0176*/ 	.byte	0x06
	.zero		1


	//   ....[15]....
        /*0178*/ 	.word	0x000007a0
        /*017c*/ 	.word	0x000000ff
        /*0180*/ 	.word	0x00000088
        /*0184*/ 	.short	0x0100
        /*0186*/ 	.byte	0x06
	.zero		1


	//   ....[16]....
        /*0188*/ 	.word	0x00001720
        /*018c*/ 	.word	0x00000003
        /*0190*/ 	.word	0x00000000
        /*0194*/ 	.short	0x010a
        /*0196*/ 	.byte	0x3f
	.zero		1


	//   ....[17]....
        /*0198*/ 	.word	0x00001780
        /*019c*/ 	.word	0x00000003
        /*01a0*/ 	.word	0x00000000
        /*01a4*/ 	.short	0x010a
        /*01a6*/ 	.byte	0x3f
	.zero		1


	//   ....[18]....
        /*01a8*/ 	.word	0x00001b00
        /*01ac*/ 	.word	0x00000005
        /*01b0*/ 	.word	0x00000000
        /*01b4*/ 	.short	0x010a
        /*01b6*/ 	.byte	0x3f
	.zero		1


	//   ....[19]....
        /*01b8*/ 	.word	0x00001b40
        /*01bc*/ 	.word	0x00000005
        /*01c0*/ 	.word	0x00000000
        /*01c4*/ 	.short	0x010a
        /*01c6*/ 	.byte	0x3f
	.zero		1


	//   ....[20]....
        /*01c8*/ 	.word	0x00001da0
        /*01cc*/ 	.word	0x00000004
        /*01d0*/ 	.word	0x00000000
        /*01d4*/ 	.short	0x0101
        /*01d6*/ 	.byte	0x3f
	.zero		1


	//   ....[21]....
        /*01d8*/ 	.word	0x00001fc0
        /*01dc*/ 	.word	0x00000000
        /*01e0*/ 	.word	0x00000000
        /*01e4*/ 	.short	0x0101
        /*01e6*/ 	.byte	0x3f
	.zero		1


	//   ....[22]....
        /*01e8*/ 	.word	0x00007090
        /*01ec*/ 	.word	0x00000017
        /*01f0*/ 	.word	0x00000038
        /*01f4*/ 	.short	0x010a
        /*01f6*/ 	.byte	0x3f
	.zero		1


	//   ....[23]....
        /*01f8*/ 	.word	0x00007490
        /*01fc*/ 	.word	0x00000006
        /*0200*/ 	.word	0x00000088
        /*0204*/ 	.short	0x0101
        /*0206*/ 	.byte	0x3f
	.zero		1


	//   ....[24]....
        /*0208*/ 	.word	0x00007b80
        /*020c*/ 	.word	0x00000007
        /*0210*/ 	.word	0x00000000
        /*0214*/ 	.short	0x010a
        /*0216*/ 	.byte	0x3f
	.zero		1


	//   ....[25]....
        /*0218*/ 	.word	0x00007c00
        /*021c*/ 	.word	0x00000006
        /*0220*/ 	.word	0x00000000
        /*0224*/ 	.short	0x010a
        /*0226*/ 	.byte	0x3f
	.zero		1


	//   ....[26]....
        /*0228*/ 	.word	0x00007c90
        /*022c*/ 	.word	0x00000007
        /*0230*/ 	.word	0x00000000
        /*0234*/ 	.short	0x010a
        /*0236*/ 	.byte	0x3f
	.zero		1


	//   ....[27]....
        /*0238*/ 	.word	0x00007d20
        /*023c*/ 	.word	0x00000006
        /*0240*/ 	.word	0x00000000
        /*0244*/ 	.short	0x010a
        /*0246*/ 	.byte	0x3f
	.zero		1


	//   ....[28]....
        /*0248*/ 	.word	0x00007db0
        /*024c*/ 	.word	0x00000007
        /*0250*/ 	.word	0x00000000
        /*0254*/ 	.short	0x010a
        /*0256*/ 	.byte	0x3f
	.zero		1


	//   ....[29]....
        /*0258*/ 	.word	0x00007e40
        /*025c*/ 	.word	0x00000006
        /*0260*/ 	.word	0x00000000
        /*0264*/ 	.short	0x010a
        /*0266*/ 	.byte	0x3f
	.zero		1


	//   ....[30]....
        /*0268*/ 	.word	0x00007ed0
        /*026c*/ 	.word	0x00000005
        /*0270*/ 	.word	0x00000000
        /*0274*/ 	.short	0x010a
        /*0276*/ 	.byte	0x3f
	.zero		1


	//   ....[31]....
        /*0278*/ 	.word	0x00007f30
        /*027c*/ 	.word	0x00000003
        /*0280*/ 	.word	0x00000000
        /*0284*/ 	.short	0x010a
        /*0286*/ 	.byte	0x3f
	.zero		1


	//   ....[32]....
        /*0288*/ 	.word	0x00007f80
        /*028c*/ 	.word	0x00000005
        /*0290*/ 	.word	0x00000000
        /*0294*/ 	.short	0x010a
        /*0296*/ 	.byte	0x3f
	.zero		1


	//   ....[33]....
        /*0298*/ 	.word	0x00008050
        /*029c*/ 	.word	0x00000017
        /*02a0*/ 	.word	0x00000038
        /*02a4*/ 	.short	0x010a
        /*02a6*/ 	.byte	0x3f
	.zero		1


	//   ....[34]....
        /*02a8*/ 	.word	0x00008120
        /*02ac*/ 	.word	0x00000007
        /*02b0*/ 	.word	0x00000000
        /*02b4*/ 	.short	0x010a
        /*02b6*/ 	.byte	0x3f
	.zero		1


	//   ....[35]....
        /*02b8*/ 	.word	0x00008170
        /*02bc*/ 	.word	0x00000006
        /*02c0*/ 	.word	0x00000000
        /*02c4*/ 	.short	0x010a
        /*02c6*/ 	.byte	0x3f
	.zero		1


	//   ....[36]....
        /*02c8*/ 	.word	0x000081c0
        /*02cc*/ 	.word	0x00000007
        /*02d0*/ 	.word	0x00000000
        /*02d4*/ 	.short	0x010a
        /*02d6*/ 	.byte	0x3f
	.zero		1


	//   ....[37]....
        /*02d8*/ 	.word	0x00008210
        /*02dc*/ 	.word	0x00000006
        /*02e0*/ 	.word	0x00000000
        /*02e4*/ 	.short	0x010a
        /*02e6*/ 	.byte	0x3f
	.zero		1


	//   ....[38]....
        /*02e8*/ 	.word	0x00008260
        /*02ec*/ 	.word	0x00000007
        /*02f0*/ 	.word	0x00000000
        /*02f4*/ 	.short	0x010a
        /*02f6*/ 	.byte	0x3f
	.zero		1


	//   ....[39]....
        /*02f8*/ 	.word	0x000082b0
        /*02fc*/ 	.word	0x00000006
        /*0300*/ 	.word	0x00000000
        /*0304*/ 	.short	0x010a
        /*0306*/ 	.byte	0x3f
	.zero		1


	//----- nvinfo : EIATTR_NUM_MBARRIERS
	.align		4
.L_35:
        /*0308*/ 	.byte	0x03, 0x38
        /*030a*/ 	.short	0x0010


	//----- nvinfo : EIATTR_EXIT_INSTR_OFFSETS
	.align		4
        /*030c*/ 	.byte	0x04, 0x1c
        /*030e*/ 	.short	(.L_37 - .L_36)


	//   ....[0]....
.L_36:
        /*0310*/ 	.word	0x000009c0


	//   ....[1]....
        /*0314*/ 	.word	0x000011d0


	//   ....[2]....
        /*0318*/ 	.word	0x00006820


	//   ....[3]....
        /*031c*/ 	.word	0x00006d80


	//   ....[4]....
        /*0320*/ 	.word	0x00007f20


	//----- nvinfo : EIATTR_MAX_THREADS
	.align		4
.L_37:
        /*0324*/ 	.byte	0x04, 0x05
        /*0326*/ 	.short	(.L_39 - .L_38)
.L_38:
        /*0328*/ 	.word	0x00000180
        /*032c*/ 	.word	0x00000001
        /*0330*/ 	.word	0x00000001


	//----- nvinfo : EIATTR_CRS_STACK_SIZE
	.align		4
.L_39:
        /*0334*/ 	.byte	0x04, 0x1e
        /*0336*/ 	.short	(.L_41 - .L_40)
.L_40:
        /*0338*/ 	.word	0x00000000


	//----- nvinfo : EIATTR_CBANK_PARAM_SIZE
	.align		4
.L_41:
        /*033c*/ 	.byte	0x03, 0x19
        /*033e*/ 	.short	0x0470


	//----- nvinfo : EIATTR_PARAM_CBANK
	.align		4
        /*0340*/ 	.byte	0x04, 0x0a
        /*0342*/ 	.short	(.L_43 - .L_42)
	.align		4
.L_42:
        /*0344*/ 	.word	index@(.nv.constant0._ZN7cutlass13device_kernelINS_4gemm6kernel13GemmUniversalIN4cute5tupleIJiiiiEEENS1_10collective13CollectiveMmaINS1_34MainloopSm90TmaGmmaWarpSpecializedILi7ENS5_IJNS4_1CILi1EEENSA_ILi8EEESB_EEENS1_35KernelTmaWarpSpecializedCooperativeEEENS5_IJNSA_ILi128EEESG_NSA_ILi32EEEEEENS_10tfloat32_tENS5_IJlSB_lEEESJ_SK_NS4_8TiledMMAINS4_8MMA_AtomIJNS4_4SM904GMMA30MMA_64x128x8_F32TF32TF32_SS_TNILNSO_7ScaleInE1ELSQ_1EEEEEENS4_6LayoutINS5_IJNSA_ILi2EEESB_SB_EEENS5_IJSB_NSA_ILi0EEESW_EEEEENS5_IJNS4_10UnderscoreESZ_SZ_EEEEENS4_23SM90_TMA_LOAD_MULTICASTENS4_14ComposedLayoutINS4_7SwizzleILi3ELi4ELi3EEENS4_18smem_ptr_flag_bitsILi32EEENST_INS5_IJSC_SH_EEENS5_IJSH_SB_EEEEEEEvNS4_8identityENS4_13SM90_TMA_LOADES1B_vS1C_EENS_8epilogue10collective6detail29Sm90TmaWarpSpecializedAdapterINS1G_15DefaultEpilogueISJ_SK_SK_NS1F_6thread17LinearCombinationISJ_Li1EffLNS1K_9ScaleType4KindE0ELNS_15FloatRoundStyleE2ESJ_EENS1_15EpilogueDefaultEEEEEvvEEEEvNT_6ParamsE)
        /*0348*/ 	.short	0x0210
        /*034a*/ 	.short	0x0470


	//----- nvinfo : EIATTR_SW_WAR
	.align		4
.L_43:
        /*034c*/ 	.byte	0x04, 0x36
        /*034e*/ 	.short	(.L_45 - .L_44)
.L_44:
        /*0350*/ 	.word	0x00000008
.L_45:


//--------------------- .nv.callgraph             --------------------------
	.section	.nv.callgraph,"",@"SHT_CUDA_CALLGRAPH"
	.align	4
	.sectionentsize	8
	.align		4
        /*0000*/ 	.word	0x00000000
	.align		4
        /*0004*/ 	.word	0xffffffff
	.align		4
        /*0008*/ 	.word	index@(_ZN7cutlass13device_kernelINS_4gemm6kernel13GemmUniversalIN4cute5tupleIJiiiiEEENS1_10collective13CollectiveMmaINS1_34MainloopSm90TmaGmmaWarpSpecializedILi7ENS5_IJNS4_1CILi1EEENSA_ILi8EEESB_EEENS1_35KernelTmaWarpSpecializedCooperativeEEENS5_IJNSA_ILi128EEESG_NSA_ILi32EEEEEENS_10tfloat32_tENS5_IJlSB_lEEESJ_SK_NS4_8TiledMMAINS4_8MMA_AtomIJNS4_4SM904GMMA30MMA_64x128x8_F32TF32TF32_SS_TNILNSO_7ScaleInE1ELSQ_1EEEEEENS4_6LayoutINS5_IJNSA_ILi2EEESB_SB_EEENS5_IJSB_NSA_ILi0EEESW_EEEEENS5_IJNS4_10UnderscoreESZ_SZ_EEEEENS4_23SM90_TMA_LOAD_MULTICASTENS4_14ComposedLayoutINS4_7SwizzleILi3ELi4ELi3EEENS4_18smem_ptr_flag_bitsILi32EEENST_INS5_IJSC_SH_EEENS5_IJSH_SB_EEEEEEEvNS4_8identityENS4_13SM90_TMA_LOADES1B_vS1C_EENS_8epilogue10collective6detail29Sm90TmaWarpSpecializedAdapterINS1G_15DefaultEpilogueISJ_SK_SK_NS1F_6thread17LinearCombinationISJ_Li1EffLNS1K_9ScaleType4KindE0ELNS_15FloatRoundStyleE2ESJ_EENS1_15EpilogueDefaultEEEEEvvEEEEvNT_6ParamsE)
	.align		4
        /*000c*/ 	.word	index@(__assertfail)
	.align		4
        /*0010*/ 	.word	0x00000000
	.align		4
        /*0014*/ 	.word	0xfffffffe
	.align		4
        /*0018*/ 	.word	0x00000000
	.align		4
        /*001c*/ 	.word	0xfffffffd
	.align		4
        /*0020*/ 	.word	0x00000000
	.align		4
        /*0024*/ 	.word	0xfffffffc


//--------------------- .nv.constant4             --------------------------
	.section	.nv.constant4,"a",@progbits
	.align	8
	.align		8
.nv.constant4:
        /*0000*/ 	.dword	__assertfail
	.align		8
        /*0008*/ 	.dword	__unnamed_1
	.align		8
        /*0010*/ 	.dword	_ZN40_INTERNAL_ef791117_4_k_cu_4a26ded8_336694cuda3std3__45__cpo5beginE
	.align		8
        /*0018*/ 	.dword	_ZN40_INTERNAL_ef791117_4_k_cu_4a26ded8_336694cuda3std3__45__cpo3endE
	.align		8
        /*0020*/ 	.dword	_ZN40_INTERNAL_ef791117_4_k_cu_4a26ded8_336694cuda3std3__45__cpo6cbeginE
	.align		8
        /*0028*/ 	.dword	_ZN40_INTERNAL_ef791117_4_k_cu_4a26ded8_336694cuda3std3__45__cpo4cendE
	.align		8
        /*0030*/ 	.dword	_ZN40_INTERNAL_ef791117_4_k_cu_4a26ded8_336694cuda3std3__442_GLOBAL__N__ef791117_4_k_cu_4a26ded8_336696ignoreE
	.align		8
        /*0038*/ 	.dword	_ZN40_INTERNAL_ef791117_4_k_cu_4a26ded8_336694cuda3std3__419piecewise_constructE
	.align		8
        /*0040*/ 	.dword	_ZN40_INTERNAL_ef791117_4_k_cu_4a26ded8_336694cuda3std3__48in_placeE
	.align		8
        /*0048*/ 	.dword	_ZN40_INTERNAL_ef791117_4_k_cu_4a26ded8_336694cuda3std6ranges3__45__cpo4swapE
	.align		8
        /*0050*/ 	.dword	_ZN40_INTERNAL_ef791117_4_k_cu_4a26ded8_336694cuda3std6ranges3__45__cpo9iter_moveE
	.align		8
        /*0058*/ 	.dword	_ZN40_INTERNAL_ef791117_4_k_cu_4a26ded8_336694cute7productE
	.align		8
        /*0060*/ 	.dword	_ZN40_INTERNAL_ef791117_4_k_cu_4a26ded8_336694cute1_E
	.align		8
        /*0068*/ 	.dword	$str$22
	.align		8
        /*0070*/ 	.dword	$str$23


//--------------------- .text._ZN7cutlass13device_kernelINS_4gemm6kernel13GemmUniversalIN4cute5tupleIJiiiiEEENS1_10collective13CollectiveMmaINS1_34MainloopSm90TmaGmmaWarpSpecializedILi7ENS5_IJNS4_1CILi1EEENSA_ILi8EEESB_EEENS1_35KernelTmaWarpSpecializedCooperativeEEENS5_IJNSA_ILi128EEESG_NSA_ILi32EEEEEENS_10tfloat32_tENS5_IJlSB_lEEESJ_SK_NS4_8TiledMMAINS4_8MMA_AtomIJNS4_4SM904GMMA30MMA_64x128x8_F32TF32TF32_SS_TNILNSO_7ScaleInE1ELSQ_1EEEEEENS4_6LayoutINS5_IJNSA_ILi2EEESB_SB_EEENS5_IJSB_NSA_ILi0EEESW_EEEEENS5_IJNS4_10UnderscoreESZ_SZ_EEEEENS4_23SM90_TMA_LOAD_MULTICASTENS4_14ComposedLayoutINS4_7SwizzleILi3ELi4ELi3EEENS4_18smem_ptr_flag_bitsILi32EEENST_INS5_IJSC_SH_EEENS5_IJSH_SB_EEEEEEEvNS4_8identityENS4_13SM90_TMA_LOADES1B_vS1C_EENS_8epilogue10collective6detail29Sm90TmaWarpSpecializedAdapterINS1G_15DefaultEpilogueISJ_SK_SK_NS1F_6thread17LinearCombinationISJ_Li1EffLNS1K_9ScaleType4KindE0ELNS_15FloatRoundStyleE2ESJ_EENS1_15EpilogueDefaultEEEEEvvEEEEvNT_6ParamsE --------------------------
	.section	.text._ZN7cutlass13device_kernelINS_4gemm6kernel13GemmUniversalIN4cute5tupleIJiiiiEEENS1_10collective13CollectiveMmaINS1_34MainloopSm90TmaGmmaWarpSpecializedILi7ENS5_IJNS4_1CILi1EEENSA_ILi8EEESB_EEENS1_35KernelTmaWarpSpecializedCooperativeEEENS5_IJNSA_ILi128EEESG_NSA_ILi32EEEEEENS_10tfloat32_tENS5_IJlSB_lEEESJ_SK_NS4_8TiledMMAINS4_8MMA_AtomIJNS4_4SM904GMMA30MMA_64x128x8_F32TF32TF32_SS_TNILNSO_7ScaleInE1ELSQ_1EEEEEENS4_6LayoutINS5_IJNSA_ILi2EEESB_SB_EEENS5_IJSB_NSA_ILi0EEESW_EEEEENS5_IJNS4_10UnderscoreESZ_SZ_EEEEENS4_23SM90_TMA_LOAD_MULTICASTENS4_14ComposedLayoutINS4_7SwizzleILi3ELi4ELi3EEENS4_18smem_ptr_flag_bitsILi32EEENST_INS5_IJSC_SH_EEENS5_IJSH_SB_EEEEEEEvNS4_8identityENS4_13SM90_TMA_LOADES1B_vS1C_EENS_8epilogue10collective6detail29Sm90TmaWarpSpecializedAdapterINS1G_15DefaultEpilogueISJ_SK_SK_NS1F_6thread17LinearCombinationISJ_Li1EffLNS1K_9ScaleType4KindE0ELNS_15FloatRoundStyleE2ESJ_EENS1_15EpilogueDefaultEEEEEvvEEEEvNT_6ParamsE,"ax",@progbits
	.align	128
.text._ZN7cutlass13device_kernelINS_4gemm6kernel13GemmUniversalIN4cute5tupleIJiiiiEEENS1_10collective13CollectiveMmaINS1_34MainloopSm90TmaGmmaWarpSpecializedILi7ENS5_IJNS4_1CILi1EEENSA_ILi8EEESB_EEENS1_35KernelTmaWarpSpecializedCooperativeEEENS5_IJNSA_ILi128EEESG_NSA_ILi32EEEEEENS_10tfloat32_tENS5_IJlSB_lEEESJ_SK_NS4_8TiledMMAINS4_8MMA_AtomIJNS4_4SM904GMMA30MMA_64x128x8_F32TF32TF32_SS_TNILNSO_7ScaleInE1ELSQ_1EEEEEENS4_6LayoutINS5_IJNSA_ILi2EEESB_SB_EEENS5_IJSB_NSA_ILi0EEESW_EEEEENS5_IJNS4_10UnderscoreESZ_SZ_EEEEENS4_23SM90_TMA_LOAD_MULTICASTENS4_14ComposedLayoutINS4_7SwizzleILi3ELi4ELi3EEENS4_18smem_ptr_flag_bitsILi32EEENST_INS5_IJSC_SH_EEENS5_IJSH_SB_EEEEEEEvNS4_8identityENS4_13SM90_TMA_LOADES1B_vS1C_EENS_8epilogue10collective6detail29Sm90TmaWarpSpecializedAdapterINS1G_15DefaultEpilogueISJ_SK_SK_NS1F_6thread17LinearCombinationISJ_Li1EffLNS1K_9ScaleType4KindE0ELNS_15FloatRoundStyleE2ESJ_EENS1_15EpilogueDefaultEEEEEvvEEEEvNT_6ParamsE:
        .type           _ZN7cutlass13device_kernelINS_4gemm6kernel13GemmUniversalIN4cute5tupleIJiiiiEEENS1_10collective13CollectiveMmaINS1_34MainloopSm90TmaGmmaWarpSpecializedILi7ENS5_IJNS4_1CILi1EEENSA_ILi8EEESB_EEENS1_35KernelTmaWarpSpecializedCooperativeEEENS5_IJNSA_ILi128EEESG_NSA_ILi32EEEEEENS_10tfloat32_tENS5_IJlSB_lEEESJ_SK_NS4_8TiledMMAINS4_8MMA_AtomIJNS4_4SM904GMMA30MMA_64x128x8_F32TF32TF32_SS_TNILNSO_7ScaleInE1ELSQ_1EEEEEENS4_6LayoutINS5_IJNSA_ILi2EEESB_SB_EEENS5_IJSB_NSA_ILi0EEESW_EEEEENS5_IJNS4_10UnderscoreESZ_SZ_EEEEENS4_23SM90_TMA_LOAD_MULTICASTENS4_14ComposedLayoutINS4_7SwizzleILi3ELi4ELi3EEENS4_18smem_ptr_flag_bitsILi32EEENST_INS5_IJSC_SH_EEENS5_IJSH_SB_EEEEEEEvNS4_8identityENS4_13SM90_TMA_LOADES1B_vS1C_EENS_8epilogue10collective6detail29Sm90TmaWarpSpecializedAdapterINS1G_15DefaultEpilogueISJ_SK_SK_NS1F_6thread17LinearCombinationISJ_Li1EffLNS1K_9ScaleType4KindE0ELNS_15FloatRoundStyleE2ESJ_EENS1_15EpilogueDefaultEEEEEvvEEEEvNT_6ParamsE,@function
        .size           _ZN7cutlass13device_kernelINS_4gemm6kernel13GemmUniversalIN4cute5tupleIJiiiiEEENS1_10collective13CollectiveMmaINS1_34MainloopSm90TmaGmmaWarpSpecializedILi7ENS5_IJNS4_1CILi1EEENSA_ILi8EEESB_EEENS1_35KernelTmaWarpSpecializedCooperativeEEENS5_IJNSA_ILi128EEESG_NSA_ILi32EEEEEENS_10tfloat32_tENS5_IJlSB_lEEESJ_SK_NS4_8TiledMMAINS4_8MMA_AtomIJNS4_4SM904GMMA30MMA_64x128x8_F32TF32TF32_SS_TNILNSO_7ScaleInE1ELSQ_1EEEEEENS4_6LayoutINS5_IJNSA_ILi2EEESB_SB_EEENS5_IJSB_NSA_ILi0EEESW_EEEEENS5_IJNS4_10UnderscoreESZ_SZ_EEEEENS4_23SM90_TMA_LOAD_MULTICASTENS4_14ComposedLayoutINS4_7SwizzleILi3ELi4ELi3EEENS4_18smem_ptr_flag_bitsILi32EEENST_INS5_IJSC_SH_EEENS5_IJSH_SB_EEEEEEEvNS4_8identityENS4_13SM90_TMA_LOADES1B_vS1C_EENS_8epilogue10collective6detail29Sm90TmaWarpSpecializedAdapterINS1G_15DefaultEpilogueISJ_SK_SK_NS1F_6thread17LinearCombinationISJ_Li1EffLNS1K_9ScaleType4KindE0ELNS_15FloatRoundStyleE2ESJ_EENS1_15EpilogueDefaultEEEEEvvEEEEvNT_6ParamsE,(.L_x_205 - _ZN7cutlass13device_kernelINS_4gemm6kernel13GemmUniversalIN4cute5tupleIJiiiiEEENS1_10collective13CollectiveMmaINS1_34MainloopSm90TmaGmmaWarpSpecializedILi7ENS5_IJNS4_1CILi1EEENSA_ILi8EEESB_EEENS1_35KernelTmaWarpSpecializedCooperativeEEENS5_IJNSA_ILi128EEESG_NSA_ILi32EEEEEENS_10tfloat32_tENS5_IJlSB_lEEESJ_SK_NS4_8TiledMMAINS4_8MMA_AtomIJNS4_4SM904GMMA30MMA_64x128x8_F32TF32TF32_SS_TNILNSO_7ScaleInE1ELSQ_1EEEEEENS4_6LayoutINS5_IJNSA_ILi2EEESB_SB_EEENS5_IJSB_NSA_ILi0EEESW_EEEEENS5_IJNS4_10UnderscoreESZ_SZ_EEEEENS4_23SM90_TMA_LOAD_MULTICASTENS4_14ComposedLayoutINS4_7SwizzleILi3ELi4ELi3EEENS4_18smem_ptr_flag_bitsILi32EEENST_INS5_IJSC_SH_EEENS5_IJSH_SB_EEEEEEEvNS4_8identityENS4_13SM90_TMA_LOADES1B_vS1C_EENS_8epilogue10collective6detail29Sm90TmaWarpSpecializedAdapterINS1G_15DefaultEpilogueISJ_SK_SK_NS1F_6thread17LinearCombinationISJ_Li1EffLNS1K_9ScaleType4KindE0ELNS_15FloatRoundStyleE2ESJ_EENS1_15EpilogueDefaultEEEEEvvEEEEvNT_6ParamsE)
        .other          _ZN7cutlass13device_kernelINS_4gemm6kernel13GemmUniversalIN4cute5tupleIJiiiiEEENS1_10collective13CollectiveMmaINS1_34MainloopSm90TmaGmmaWarpSpecializedILi7ENS5_IJNS4_1CILi1EEENSA_ILi8EEESB_EEENS1_35KernelTmaWarpSpecializedCooperativeEEENS5_IJNSA_ILi128EEESG_NSA_ILi32EEEEEENS_10tfloat32_tENS5_IJlSB_lEEESJ_SK_NS4_8TiledMMAINS4_8MMA_AtomIJNS4_4SM904GMMA30MMA_64x128x8_F32TF32TF32_SS_TNILNSO_7ScaleInE1ELSQ_1EEEEEENS4_6LayoutINS5_IJNSA_ILi2EEESB_SB_EEENS5_IJSB_NSA_ILi0EEESW_EEEEENS5_IJNS4_10UnderscoreESZ_SZ_EEEEENS4_23SM90_TMA_LOAD_MULTICASTENS4_14ComposedLayoutINS4_7SwizzleILi3ELi4ELi3EEENS4_18smem_ptr_flag_bitsILi32EEENST_INS5_IJSC_SH_EEENS5_IJSH_SB_EEEEEEEvNS4_8identityENS4_13SM90_TMA_LOADES1B_vS1C_EENS_8epilogue10collective6detail29Sm90TmaWarpSpecializedAdapterINS1G_15DefaultEpilogueISJ_SK_SK_NS1F_6thread17LinearCombinationISJ_Li1EffLNS1K_9ScaleType4KindE0ELNS_15FloatRoundStyleE2ESJ_EENS1_15EpilogueDefaultEEEEEvvEEEEvNT_6ParamsE,@"STO_CUDA_ENTRY STV_DEFAULT"
_ZN7cutlass13device_kernelINS_4gemm6kernel13GemmUniversalIN4cute5tupleIJiiiiEEENS1_10collective13CollectiveMmaINS1_34MainloopSm90TmaGmmaWarpSpecializedILi7ENS5_IJNS4_1CILi1EEENSA_ILi8EEESB_EEENS1_35KernelTmaWarpSpecializedCooperativeEEENS5_IJNSA_ILi128EEESG_NSA_ILi32EEEEEENS_10tfloat32_tENS5_IJlSB_lEEESJ_SK_NS4_8TiledMMAINS4_8MMA_AtomIJNS4_4SM904GMMA30MMA_64x128x8_F32TF32TF32_SS_TNILNSO_7ScaleInE1ELSQ_1EEEEEENS4_6LayoutINS5_IJNSA_ILi2EEESB_SB_EEENS5_IJSB_NSA_ILi0EEESW_EEEEENS5_IJNS4_10UnderscoreESZ_SZ_EEEEENS4_23SM90_TMA_LOAD_MULTICASTENS4_14ComposedLayoutINS4_7SwizzleILi3ELi4ELi3EEENS4_18smem_ptr_flag_bitsILi32EEENST_INS5_IJSC_SH_EEENS5_IJSH_SB_EEEEEEEvNS4_8identityENS4_13SM90_TMA_LOADES1B_vS1C_EENS_8epilogue10collective6detail29Sm90TmaWarpSpecializedAdapterINS1G_15DefaultEpilogueISJ_SK_SK_NS1F_6thread17LinearCombinationISJ_Li1EffLNS1K_9ScaleType4KindE0ELNS_15FloatRoundStyleE2ESJ_EENS1_15EpilogueDefaultEEEEEvvEEEEvNT_6ParamsE:
[----:B------:R-:W0:Y:S01]  /*0000*/  LDC R1, c[0x0][0x28] ;  /* 0x00000a00ff017b82 */ /* 0x000e220000000800 */
[----:B------:R-:W1:Y:S01]  /*0010*/  S2R R94, SR_TID.X ;  /* 0x00000000005e7919 */ /* 0x000e620000002100 */
[----:B------:R-:W-:Y:S01]  /*0020*/  ELECT P0, URZ, PT ;  /* 0x00000000003f782f */ /* 0x000fe20003800000 */
[----:B------:R-:W-:Y:S01]  /*0030*/  BSSY B0, `(.L_x_0) ;  /* 0x000000f000007945 */ /* 0x000fe20003800000 */
[--C-:B-1----:R-:W-:Y:S02]  /*0040*/  SHF.R.U32.HI R0, RZ, 0x5, R94.reuse ;  /* 0x00000005ff007819 */ /* 0x102fe4000001165e */
[----:B------:R-:W-:-:S03]  /*0050*/  SHF.R.U32.HI R6, RZ, 0x7, R94 ;  /* 0x00000007ff067819 */ /* 0x000fc6000001165e */
[----:B------:R-:W1:Y:S04]  /*0060*/  SHFL.IDX PT, R3, R0, RZ, 0x1f ;  /* 0x00001fff00037589 */ /* 0x000e6800000e0000 */
[----:B------:R2:W3:Y:S01]  /*0070*/  SHFL.IDX PT, R2, R6, RZ, 0x1f ;  /* 0x00001fff06027589 */ /* 0x0004e200000e0000 */
[----:B-1----:R-:W-:-:S13]  /*0080*/  ISETP.NE.OR P0, PT, R3, RZ, !P0 ;  /* 0x000000ff0300720c */ /* 0x002fda0004705670 */
[----:B0-23--:R-:W-:Y:S05]  /*0090*/  @P0 BRA `(.L_x_1) ;  /* 0x0000000000200947 */ /* 0x00dfea0003800000 */
[----:B------:R-:W-:Y:S02]  /*00a0*/  ULDC.64 UR4, c[0x0][0x198] ;  /* 0x0000660000047ab9 */ /* 0x000fe40000000a00 */
[----:B------:R-:W-:Y:S02]  /*00b0*/  UIADD3 UR6, UP0, UR4, 0xf0, URZ ;  /* 0x000000f004067890 */ /* 0x000fe4000ff1e03f */
[----:B------:R-:W-:Y:S02]  /*00c0*/  UIADD3 UR4, UP1, UR4, 0x1f0, URZ ;  /* 0x000001f004047890 */ /* 0x000fe4000ff3e03f */
[----:B------:R-:W-:Y:S02]  /*00d0*/  UIADD3.X UR7, URZ, UR5, URZ, UP0, !UPT ;  /* 0x000000053f077290 */ /* 0x000fe400087fe43f */
[----:B------:R-:W-:-:S07]  /*00e0*/  UIADD3.X UR5, URZ, UR5, URZ, UP1, !UPT ;  /* 0x000000053f057290 */ /* 0x000fce0008ffe43f */
[----:B------:R0:W-:Y:S02]  /*00f0*/  UTMACCTL.PF [UR6] ;  /* 0x00000000060079b9 */ /* 0x0001e40008040000 */
[----:B------:R0:W-:Y:S02]  /*0100*/  UTMACCTL.PF [UR4] ;  /* 0x00000000040079b9 */ /* 0x0001e40008040000 */
[----:B0-----:R-:W-:Y:S01]  /*0110*/  NOP ;  /* 0x0000000000007918 */ /* 0x001fe20000000000 */
.L_x_1:
[----:B------:R-:W-:Y:S05]  /*0120*/  BSYNC B0 ;  /* 0x0000000000007941 */ /* 0x000fea0003800000 */
.L_x_0:
[----:B------:R-:W0:Y:S02]  /*0130*/  SHFL.IDX PT, R5, R0, RZ, 0x1f ;  /* 0x00001fff00057589 */ /* 0x000e2400000e0000 */
[----:B0-----:R-:W-:-:S13]  /*0140*/  ISETP.NE.AND P0, PT, R5, RZ, PT ;  /* 0x000000ff0500720c */ /* 0x001fda0003f05270 */
[----:B------:R-:W-:Y:S05]  /*0150*/  @P0 BRA `(.L_x_2) ;  /* 0x0000000000700947 */ /* 0x000fea0003800000 */
[----:B------:R-:W0:Y:S01]  /*0160*/  S2UR UR8, SR_CgaCtaId ;  /* 0x00000000000879c3 */ /* 0x000e220000008800 */
[----:B------:R-:W-:Y:S01]  /*0170*/  UMOV UR4, 0x400 ;  /* 0x0000040000047882 */ /* 0x000fe20000000000 */
[----:B------:R-:W-:Y:S01]  /*0180*/  UMOV UR5, 0x1 ;  /* 0x0000000100057882 */ /* 0x000fe20000000000 */
[----:B------:R-:W-:Y:S01]  /*0190*/  UMOV UR6, 0x10 ;  /* 0x0000001000067882 */ /* 0x000fe20000000000 */
[----:B------:R-:W-:Y:S01]  /*01a0*/  ELECT P0, URZ, PT ;  /* 0x00000000003f782f */ /* 0x000fe20003800000 */
[----:B------:R-:W-:-:S04]  /*01b0*/  UIADD3 UR6, -UR6, 0x100000, URZ ;  /* 0x0010000006067890 */ /* 0x000fc8000fffe13f */
[----:B------:R-:W-:Y:S02]  /*01c0*/  USHF.L.U32 UR7, UR6, 0xb, URZ ;  /* 0x0000000b06077899 */ /* 0x000fe4000800063f */
[----:B------:R-:W-:Y:S02]  /*01d0*/  USHF.L.U32 UR6, UR6, 0x1, URZ ;  /* 0x0000000106067899 */ /* 0x000fe4000800063f */
[----:B0-----:R-:W-:Y:S02]  /*01e0*/  ULEA UR8, UR8, UR4, 0x18 ;  /* 0x0000000408087291 */ /* 0x001fe4000f8ec03f */
[----:B------:R-:W-:-:S04]  /*01f0*/  UIADD3 UR4, -UR5, 0x100000, URZ ;  /* 0x0010000005047890 */ /* 0x000fc8000fffe13f */
[----:B------:R-:W-:Y:S02]  /*0200*/  USHF.L.U32 UR5, UR4, 0xb, URZ ;  /* 0x0000000b04057899 */ /* 0x000fe4000800063f */
[----:B------:R-:W-:Y:S01]  /*0210*/  USHF.L.U32 UR4, UR4, 0x1, URZ ;  /* 0x0000000104047899 */ /* 0x000fe2000800063f */
[----:B------:R-:W0:Y:S11]  /*0220*/  FENCE.VIEW.ASYNC.S ;  /* 0x00000000000073c6 */ /* 0x000e360000000000 */
[----:B0-----:R0:W1:Y:S01]  /*0230*/  SYNCS.EXCH.64 URZ, [UR8], UR4 ;  /* 0x00000004083f75b2 */ /* 0x0010620008000100 */
[----:B------:R0:W2:Y:S01]  /*0240*/  SYNCS.EXCH.64 URZ, [UR8+0x38], UR6 ;  /* 0x00003806083f75b2 */ /* 0x0000a20008000100 */
[----:B------:R0:W3:Y:S01]  /*0250*/  SYNCS.EXCH.64 URZ, [UR8+0x8], UR4 ;  /* 0x00000804083f75b2 */ /* 0x0000e20008000100 */
[----:B------:R0:W4:Y:S01]  /*0260*/  SYNCS.EXCH.64 URZ, [UR8+0x40], UR6 ;  /* 0x00004006083f75b2 */ /* 0x0001220008000100 */
[----:B------:R0:W0:Y:S01]  /*0270*/  SYNCS.EXCH.64 URZ, [UR8+0x10], UR4 ;  /* 0x00001004083f75b2 */ /* 0x0000220008000100 */
        /* <DEDUP_REMOVED lines=9> */
[----:B------:R-:W-:Y:S01]  /*0310*/  NOP ;  /* 0x0000000000007918 */ /* 0x000fe20000000000 */
.L_x_2:
[----:B------:R-:W-:Y:S01]  /*0320*/  SHF.R.S32.HI R7, RZ, 0x1f, R94 ;  /* 0x0000001fff077819 */ /* 0x000fe2000001145e */
[----:B------:R-:W5:Y:S01]  /*0330*/  SHFL.IDX PT, R0, R0, RZ, 0x1f ;  /* 0x00001fff00007589 */ /* 0x000f6200000e0000 */
[----:B0-----:R-:W0:Y:S01]  /*0340*/  S2UR UR8, SR_CTAID.X ;  /* 0x00000000000879c3 */ /* 0x001e220000002500 */
[----:B------:R-:W-:Y:S02]  /*0350*/  ELECT P0, URZ, PT ;  /* 0x00000000003f782f */ /* 0x000fe40003800000 */
[----:B------:R-:W-:Y:S01]  /*0360*/  LEA.HI R7, R7, R94, RZ, 0x7 ;  /* 0x0000005e07077211 */ /* 0x000fe200078f38ff */
[----:B------:R-:W1:Y:S01]  /*0370*/  S2R R4, SR_CTAID.Y ;  /* 0x0000000000047919 */ /* 0x000e620000002600 */
[----:B------:R-:W-:Y:S01]  /*0380*/  ULDC UR4, c[0x0][0x154] ;  /* 0x0000550000047ab9 */ /* 0x000fe20000000800 */
[----:B------:R-:W-:Y:S01]  /*0390*/  NOP ;  /* 0x0000000000007918 */ /* 0x000fe20000000000 */
[----:B------:R-:W-:Y:S01]  /*03a0*/  LOP3.LUT R7, R7, 0xffffff80, RZ, 0xc0, !PT ;  /* 0xffffff8007077812 */ /* 0x000fe200078ec0ff */
[----:B------:R-:W-:Y:S01]  /*03b0*/  NOP ;  /* 0x0000000000007918 */ /* 0x000fe20000000000 */
[----:B------:R-:W2:Y:S03]  /*03c0*/  LDC R14, c[0x0][0x140] ;  /* 0x00005000ff0e7b82 */ /* 0x000ea60000000800 */
[----:B------:R-:W-:-:S05]  /*03d0*/  IMAD.IADD R7, R94, 0x1, -R7 ;  /* 0x000000015e077824 */ /* 0x000fca00078e0a07 */
[----:B------:R-:W-:Y:S01]  /*03e0*/  SHF.R.S32.HI R8, RZ, 0x1f, R7 ;  /* 0x0000001fff087819 */ /* 0x000fe20000011407 */
[----:B------:R-:W3:Y:S01]  /*03f0*/  LDC R12, c[0x0][0x144] ;  /* 0x00005100ff0c7b82 */ /* 0x000ee20000000800 */
[----:B------:R-:W-:Y:S02]  /*0400*/  LOP3.LUT P2, RZ, R7, 0x7, RZ, 0xc0, !PT ;  /* 0x0000000707ff7812 */ /* 0x000fe4000784c0ff */
[----:B------:R-:W-:Y:S02]  /*0410*/  LEA.HI R8, R8, R7, RZ, 0x3 ;  /* 0x0000000708087211 */ /* 0x000fe400078f18ff */
[----:B-----5:R-:W-:Y:S02]  /*0420*/  ISETP.NE.OR P0, PT, R0, RZ, !P0 ;  /* 0x000000ff0000720c */ /* 0x020fe40004705670 */
[--C-:B------:R-:W-:Y:S02]  /*0430*/  SHF.R.S32.HI R0, RZ, 0x3, R8.reuse ;  /* 0x00000003ff007819 */ /* 0x100fe40000011408 */
[----:B------:R-:W-:-:S02]  /*0440*/  SHF.R.S32.HI R9, RZ, 0x1f, R8 ;  /* 0x0000001fff097819 */ /* 0x000fc40000011408 */
[----:B------:R-:W-:Y:S02]  /*0450*/  SHF.R.S32.HI R8, RZ, 0x1f, R5 ;  /* 0x0000001fff087819 */ /* 0x000fe40000011405 */
[----:B------:R-:W-:Y:S02]  /*0460*/  LEA.HI R9, R9, R0, RZ, 0x2 ;  /* 0x0000000009097211 */ /* 0x000fe400078f10ff */
[----:B------:R-:W-:Y:S02]  /*0470*/  LEA.HI R8, R8, R5, RZ, 0x2 ;  /* 0x0000000508087211 */ /* 0x000fe400078f10ff */
[----:B-1----:R-:W-:Y:S01]  /*0480*/  I2FP.F32.U32 R11, R4 ;  /* 0x00000004000b7245 */ /* 0x002fe20000201000 */
[----:B------:R-:W-:Y:S01]  /*0490*/  VOTEU.ALL UP0, P0 ;  /* 0x00000000003f7886 */ /* 0x000fe20000000000 */
[----:B------:R-:W-:Y:S01]  /*04a0*/  LOP3.LUT R10, R8, 0x3ffffffc, RZ, 0xc0, !PT ;  /* 0x3ffffffc080a7812 */ /* 0x000fe200078ec0ff */
[----:B------:R-:W-:Y:S01]  /*04b0*/  VOTEU.ALL UP1, P0 ;  /* 0x00000000003f7886 */ /* 0x000fe20000020000 */
[----:B------:R-:W-:Y:S01]  /*04c0*/  LOP3.LUT R9, R9, 0xfffffffc, RZ, 0xc0, !PT ;  /* 0xfffffffc09097812 */ /* 0x000fe200078ec0ff */
[----:B------:R-:W-:Y:S01]  /*04d0*/  FMUL R13, R11, UR4 ;  /* 0x000000040b0d7c20 */ /* 0x000fe20008400000 */
[----:B------:R-:W1:Y:S01]  /*04e0*/  @!UP0 S2UR UR7, SR_CgaCtaId ;  /* 0x00000000000789c3 */ /* 0x000e620000008800 */
[----:B------:R-:W-:Y:S01]  /*04f0*/  IMAD.IADD R11, R5, 0x1, -R10 ;  /* 0x00000001050b7824 */ /* 0x000fe200078e0a0a */
[----:B0-----:R-:W-:Y:S01]  /*0500*/  I2FP.F32.U32 R10, UR8 ;  /* 0x00000008000a7c45 */ /* 0x001fe20008201000 */
[----:B------:R-:W-:Y:S01]  /*0510*/  IMAD.IADD R8, R0, 0x1, -R9 ;  /* 0x0000000100087824 */ /* 0x000fe200078e0a09 */
[----:B------:R-:W-:Y:S01]  /*0520*/  ULDC UR4, c[0x0][0x150] ;  /* 0x0000540000047ab9 */ /* 0x000fe20000000800 */
[----:B------:R-:W0:Y:S01]  /*0530*/  F2I.U32.TRUNC.NTZ R13, R13 ;  /* 0x0000000d000d7305 */ /* 0x000e22000020f000 */
[----:B------:R-:W-:Y:S01]  /*0540*/  SHF.R.S32.HI R0, RZ, 0x1f, R3 ;  /* 0x0000001fff007819 */ /* 0x000fe20000011403 */
[----:B------:R-:W-:Y:S01]  /*0550*/  FMUL R10, R10, UR4 ;  /* 0x000000040a0a7c20 */ /* 0x000fe20008400000 */
[----:B------:R-:W5:Y:S01]  /*0560*/  LDC R9, c[0x0][0x148] ;  /* 0x00005200ff097b82 */ /* 0x000f620000000800 */
[----:B------:R-:W-:Y:S01]  /*0570*/  IMAD R8, R11, 0x4, R8 ;  /* 0x000000040b087824 */ /* 0x000fe200078e0208 */
[----:B------:R-:W-:Y:S01]  /*0580*/  LEA.HI R0, R0, R3, RZ, 0x2 ;  /* 0x0000000300007211 */ /* 0x000fe200078f10ff */
[----:B------:R-:W-:Y:S01]  /*0590*/  UMOV UR4, 0x20 ;  /* 0x0000002000047882 */ /* 0x000fe20000000000 */
[----:B------:R-:W-:Y:S01]  /*05a0*/  @!UP0 UMOV UR6, 0x400 ;  /* 0x0000040000068882 */ /* 0x000fe20000000000 */
[----:B------:R-:W4:Y:S01]  /*05b0*/  F2I.U32.TRUNC.NTZ R10, R10 ;  /* 0x0000000a000a7305 */ /* 0x000f22000020f000 */
[----:B------:R-:W-:Y:S01]  /*05c0*/  LOP3.LUT R0, R0, 0xfffffffc, RZ, 0xc0, !PT ;  /* 0xfffffffc00007812 */ /* 0x000fe200078ec0ff */
[----:B------:R-:W-:Y:S01]  /*05d0*/  IMAD.SHL.U32 R19, R8, 0x4, RZ ;  /* 0x0000000408137824 */ /* 0x000fe200078e00ff */
[----:B------:R-:W-:-:S04]  /*05e0*/  @!UP0 UIADD3 UR4, -UR4, 0x100000, URZ ;  /* 0x0010000004048890 */ /* 0x000fc8000fffe13f */
[----:B------:R-:W-:Y:S02]  /*05f0*/  @!UP0 USHF.L.U32 UR5, UR4, 0xb, URZ ;  /* 0x0000000b04058899 */ /* 0x000fe4000800063f */
[----:B------:R-:W-:Y:S01]  /*0600*/  @!UP0 USHF.L.U32 UR4, UR4, 0x1, URZ ;  /* 0x0000000104048899 */ /* 0x000fe2000800063f */
[----:B--2---:R-:W-:Y:S01]  /*0610*/  ISETP.EQ.U32.AND P3, PT, R14, 0x1, PT ;  /* 0x000000010e00780c */ /* 0x004fe20003f62070 */
[----:B------:R-:W-:Y:S01]  /*0620*/  IMAD.IADD R3, R3, 0x1, -R0 ;  /* 0x0000000103037824 */ /* 0x000fe200078e0a00 */
[----:B------:R-:W-:Y:S01]  /*0630*/  LOP3.LUT R19, R8, 0xc, R19, 0x78, !PT ;  /* 0x0000000c08137812 */ /* 0x000fe200078e7813 */
[----:B0-----:R-:W-:Y:S02]  /*0640*/  IMAD.MOV R20, RZ, RZ, -R13 ;  /* 0x000000ffff147224 */ /* 0x001fe400078e0a0d */
[----:B------:R-:W-:Y:S01]  /*0650*/  VIADD R8, R2, 0xffffffff ;  /* 0xffffffff02087836 */ /* 0x000fe20000000000 */
[----:B-1----:R-:W-:Y:S01]  /*0660*/  @!UP0 ULEA UR6, UR7, UR6, 0x18 ;  /* 0x0000000607068291 */ /* 0x002fe2000f8ec03f */
[----:B------:R-:W-:Y:S01]  /*0670*/  ISETP.NE.AND P1, PT, R3, 0x3, PT ;  /* 0x000000030300780c */ /* 0x000fe20003f25270 */
[----:B------:R-:W-:Y:S01]  /*0680*/  VOTEU.ALL UP0, P0 ;  /* 0x00000000003f7886 */ /* 0x000fe20000000000 */
[----:B------:R-:W-:Y:S01]  /*0690*/  ISETP.LT.U32.AND P0, PT, R19, 0x8, !P2 ;  /* 0x000000081300780c */ /* 0x000fe20005701070 */
[----:B----4-:R-:W-:Y:S01]  /*06a0*/  IMAD.MOV R7, RZ, RZ, -R10 ;  /* 0x000000ffff077224 */ /* 0x010fe200078e0a0a */
[----:B------:R-:W-:-:S02]  /*06b0*/  ISETP.EQ.OR P1, PT, R3, RZ, !P1 ;  /* 0x000000ff0300720c */ /* 0x000fc40004f22670 */
[----:B------:R-:W-:Y:S01]  /*06c0*/  ISETP.GE.U32.AND P5, PT, R8, 0x2, PT ;  /* 0x000000020800780c */ /* 0x000fe20003fa6070 */
[----:B-----5:R-:W-:Y:S01]  /*06d0*/  IMAD R0, R9, R20, R4 ;  /* 0x0000001409007224 */ /* 0x020fe200078e0204 */
[----:B------:R-:W-:Y:S01]  /*06e0*/  ISETP.EQ.AND P1, PT, R2, RZ, P1 ;  /* 0x000000ff0200720c */ /* 0x000fe20000f22270 */
[----:B---3--:R-:W-:Y:S01]  /*06f0*/  IMAD R7, R12, R7, UR8 ;  /* 0x000000080c077e24 */ /* 0x008fe2000f8e0207 */
[----:B------:R-:W-:Y:S01]  /*0700*/  ISETP.NE.AND P2, PT, R2, RZ, PT ;  /* 0x000000ff0200720c */ /* 0x000fe20003f45270 */
[----:B------:R-:W0:Y:S02]  /*0710*/  FENCE.VIEW.ASYNC.S ;  /* 0x00000000000073c6 */ /* 0x000e240000000000 */
[----:B0-----:R0:W1:Y:S01]  /*0720*/  @!UP0 SYNCS.EXCH.64 URZ, [UR6+0x80], UR4 ;  /* 0x00008004063f85b2 */ /* 0x0010620008000100 */
[----:B------:R-:W-:Y:S02]  /*0730*/  ISETP.NE.AND P4, PT, R0, R19, PT ;  /* 0x000000130000720c */ /* 0x000fe40003f85270 */
[----:B------:R-:W-:-:S02]  /*0740*/  SEL R18, RZ, 0x1, !P1 ;  /* 0x00000001ff127807 */ /* 0x000fc40004800000 */
[----:B------:R-:W-:Y:S02]  /*0750*/  ISETP.EQ.OR P4, PT, R7, RZ, !P4 ;  /* 0x000000ff0700720c */ /* 0x000fe40006782670 */
[----:B------:R-:W-:Y:S02]  /*0760*/  LOP3.LUT R0, R94, 0x7f, RZ, 0xc0, !PT ;  /* 0x0000007f5e007812 */ /* 0x000fe400078ec0ff */
[----:B------:R-:W-:Y:S02]  /*0770*/  PLOP3.LUT P0, PT, P0, P4, PT, 0x80, 0x0 ;  /* 0x000000000000781c */ /* 0x000fe40000709070 */
[----:B------:R-:W-:Y:S02]  /*0780*/  SEL R18, R18, 0x2, P5 ;  /* 0x0000000212127807 */ /* 0x000fe40002800000 */
[----:B------:R-:W-:Y:S01]  /*0790*/  P2R R102, PR, RZ, 0x1 ;  /* 0x00000001ff667803 */ /* 0x000fe20000000000 */
[----:B------:R0:W2:Y:S01]  /*07a0*/  @!UP1 SYNCS.EXCH.64 URZ, [UR6+0x88], UR4 ;  /* 0x00008804063f95b2 */ /* 0x0000a20008000100 */
[----:B------:R-:W-:Y:S01]  /*07b0*/  NOP ;  /* 0x0000000000007918 */ /* 0x000fe20000000000 */
[----:B------:R-:W-:Y:S06]  /*07c0*/  @!P3 BRA `(.L_x_3) ;  /* 0x000000000008b947 */ /* 0x000fec0003800000 */
[----:B-12---:R-:W-:Y:S01]  /*07d0*/  UCGABAR_ARV ;  /* 0x00000000000079c7 */ /* 0x006fe20008000000 */
[----:B------:R-:W-:Y:S05]  /*07e0*/  BRA `(.L_x_4) ;  /* 0x0000000000047947 */ /* 0x000fea0003800000 */
.L_x_3:
[----:B-12---:R-:W-:Y:S01]  /*07f0*/  NOP ;  /* 0x0000000000007918 */ /* 0x006fe20000000000 */
.L_x_4:
[----:B------:R-:W1:Y:S01]  /*0800*/  LDC R2, c[0x0][0x65c] ;  /* 0x00019700ff027b82 */ /* 0x000e620000000800 */
[----:B------:R-:W-:Y:S02]  /*0810*/  IMAD.U32 R10, RZ, RZ, UR8 ;  /* 0x00000008ff0a7e24 */ /* 0x000fe4000f8e00ff */
[----:B------:R-:W-:Y:S01]  /*0820*/  IMAD.MOV.U32 R11, RZ, RZ, RZ ;  /* 0x000000ffff0b7224 */ /* 0x000fe200078e00ff */
[----:B-1----:R-:W-:-:S04]  /*0830*/  ISETP.NE.AND P1, PT, R2, 0x1, PT ;  /* 0x000000010200780c */ /* 0x002fc80003f25270 */
[----:B------:R-:W-:-:S09]  /*0840*/  P2R R5, PR, RZ, 0x2 ;  /* 0x00000002ff057803 */ /* 0x000fd20000000000 */
[----:B------:R-:W1:Y:S01]  /*0850*/  @P1 LDC R17, c[0x0][0x10] ;  /* 0x00000400ff111b82 */ /* 0x000e620000000800 */
[----:B------:R-:W-:Y:S02]  /*0860*/  @P1 IMAD.MOV.U32 R5, RZ, RZ, RZ ;  /* 0x000000ffff051224 */ /* 0x000fe400078e00ff */
[----:B------:R-:W-:-:S05]  /*0870*/  @P1 IMAD.MOV.U32 R15, RZ, RZ, RZ ;  /* 0x000000ffff0f1224 */ /* 0x000fca00078e00ff */
[----:B------:R-:W2:Y:S01]  /*0880*/  @!P1 LDC R13, c[0x0][0xc] ;  /* 0x00000300ff0d9b82 */ /* 0x000ea20000000800 */
[----:B0-----:R-:W-:Y:S01]  /*0890*/  ULDC UR4, c[0x0][0xc] ;  /* 0x0000030000047ab9 */ /* 0x001fe20000000800 */
[----:B------:R-:W-:Y:S01]  /*08a0*/  ULDC UR5, c[0x0][0x10] ;  /* 0x0000040000057ab9 */ /* 0x000fe20000000800 */
[----:B------:R-:W-:Y:S01]  /*08b0*/  ULDC UR6, c[0x0][0x14] ;  /* 0x0000050000067ab9 */ /* 0x000fe20000000800 */
[----:B------:R-:W-:-:S04]  /*08c0*/  UIMAD.WIDE.U32 UR4, UR4, UR5, URZ ;  /* 0x00000005040472a5 */ /* 0x000fc8000f8e003f */
[----:B------:R-:W-:Y:S02]  /*08d0*/  UIMAD.WIDE.U32 UR36, UR4, UR6, URZ ;  /* 0x00000006042472a5 */ /* 0x000fe4000f8e003f */
[----:B------:R-:W-:-:S04]  /*08e0*/  UIMAD UR42, UR5, UR6, URZ ;  /* 0x00000006052a72a4 */ /* 0x000fc8000f8e023f */
[----:B------:R-:W-:Y:S01]  /*08f0*/  UIADD3 UR42, UR37, UR42, URZ ;  /* 0x0000002a252a7290 */ /* 0x000fe2000fffe03f */
[----:B-1----:R-:W-:-:S04]  /*0900*/  @P1 IMAD.WIDE.U32 R16, R17, UR8, R4 ;  /* 0x0000000811101c25 */ /* 0x002fc8000f8e0004 */
[----:B------:R-:W-:Y:S02]  /*0910*/  @P1 IMAD.IADD R17, R17, 0x1, R15 ;  /* 0x0000000111111824 */ /* 0x000fe400078e020f */
[----:B--2---:R-:W-:-:S04]  /*0920*/  @!P1 IMAD.WIDE.U32 R10, R4, R13, R10 ;  /* 0x0000000d040a9225 */ /* 0x004fc800078e000a */
[----:B------:R-:W-:Y:S02]  /*0930*/  @!P1 IMAD.MOV.U32 R16, RZ, RZ, R10 ;  /* 0x000000ffff109224 */ /* 0x000fe400078e000a */
[----:B------:R-:W-:Y:S01]  /*0940*/  @!P1 IMAD.MOV.U32 R17, RZ, RZ, R11 ;  /* 0x000000ffff119224 */ /* 0x000fe200078e000b */
[----:B------:R-:W-:Y:S06]  /*0950*/  @!P3 BRA `(.L_x_5) ;  /* 0x00000000000cb947 */ /* 0x000fec0003800000 */
[----:B------:R-:W-:Y:S01]  /*0960*/  UCGABAR_WAIT ;  /* 0x0000000000007dc7 */ /* 0x000fe20008000000 */
[----:B------:R-:W-:Y:S01]  /*0970*/  CCTL.IVALL ;  /* 0x00000000ff00798f */ /* 0x000fe20002000000 */
[----:B------:R-:W-:Y:S05]  /*0980*/  BRA `(.L_x_6) ;  /* 0x0000000000047947 */ /* 0x000fea0003800000 */
.L_x_5:
[----:B------:R-:W-:Y:S06]  /*0990*/  BAR.SYNC.DEFER_BLOCKING 0x0 ;  /* 0x0000000000007b1d */ /* 0x000fec0000010000 */
.L_x_6:
[----:B------:R-:W-:Y:S05]  /*09a0*/  @!P2 BRA `(.L_x_7) ;  /* 0x0000005c00a0a947 */ /* 0x000fea0003800000 */
[----:B------:R-:W-:-:S13]  /*09b0*/  ISETP.GT.U32.AND P0, PT, R8, 0x1, PT ;  /* 0x000000010800780c */ /* 0x000fda0003f04070 */
[----:B------:R-:W-:Y:S05]  /*09c0*/  @P0 EXIT ;  /* 0x000000000000094d */ /* 0x000fea0003800000 */
[----:B------:R-:W-:Y:S01]  /*09d0*/  ULDC.64 UR4, c[0x0][0x650] ;  /* 0x0001940000047ab9 */ /* 0x000fe20000000a00 */
[----:B------:R-:W-:Y:S01]  /*09e0*/  PRMT R3, RZ, 0x7610, R3 ;  /* 0x00007610ff037816 */ /* 0x000fe20000000003 */
[----:B------:R-:W-:Y:S01]  /*09f0*/  IMAD.MOV.U32 R101, RZ, RZ, -0x1 ;  /* 0xffffffffff657424 */ /* 0x000fe200078e00ff */
[----:B------:R-:W-:Y:S01]  /*0a00*/  ISETP.GE.U32.AND P0, PT, R16, UR4, PT ;  /* 0x0000000410007c0c */ /* 0x000fe2000bf06070 */
[----:B------:R-:W-:Y:S02]  /*0a10*/  IMAD.MOV.U32 R100, RZ, RZ, -0x1 ;  /* 0xffffffffff647424 */ /* 0x000fe400078e00ff */
[----:B------:R-:W-:Y:S01]  /*0a20*/  IMAD.MOV.U32 R99, RZ, RZ, -0x1 ;  /* 0xffffffffff637424 */ /* 0x000fe200078e00ff */
[----:B------:R-:W-:-:S13]  /*0a30*/  ISETP.GE.U32.AND.EX P0, PT, R17, UR5, PT, P0 ;  /* 0x0000000511007c0c */ /* 0x000fda000bf06100 */
[----:B------:R-:W-:Y:S05]  /*0a40*/  @P0 BRA `(.L_x_8) ;  /* 0x0000000400280947 */ /* 0x000fea0003800000 */
[----:B------:R-:W0:Y:S01]  /*0a50*/  LDC.64 R22, c[0x0][0x628] ;  /* 0x00018a00ff167b82 */ /* 0x000e220000000a00 */
[----:B------:R-:W-:Y:S02]  /*0a60*/  IMAD.MOV.U32 R10, RZ, RZ, R16 ;  /* 0x000000ffff0a7224 */ /* 0x000fe400078e0010 */
[----:B------:R-:W-:-:S05]  /*0a70*/  IMAD.MOV.U32 R11, RZ, RZ, R17 ;  /* 0x000000ffff0b7224 */ /* 0x000fca00078e0011 */
[----:B------:R-:W1:Y:S08]  /*0a80*/  LDC R8, c[0x0][0x630] ;  /* 0x00018c00ff087b82 */ /* 0x000e700000000800 */
[----:B------:R-:W2:Y:S01]  /*0a90*/  LDC.64 R24, c[0x0][0x620] ;  /* 0x00018800ff187b82 */ /* 0x000ea20000000a00 */
[----:B0-----:R-:W-:-:S04]  /*0aa0*/  ISETP.NE.U32.AND P0, PT, R22, RZ, PT ;  /* 0x000000ff1600720c */ /* 0x001fc80003f05070 */
[----:B------:R-:W-:-:S13]  /*0ab0*/  ISETP.NE.AND.EX P0, PT, R23, RZ, PT, P0 ;  /* 0x000000ff1700720c */ /* 0x000fda0003f05300 */
[----:B-12---:R-:W-:Y:S05]  /*0ac0*/  @!P0 BRA `(.L_x_9) ;  /* 0x0000000000288947 */ /* 0x006fea0003800000 */
[----:B------:R-:W0:Y:S02]  /*0ad0*/  LDC R3, c[0x0][0x634] ;  /* 0x00018d00ff037b82 */ /* 0x000e240000000800 */
[----:B0-----:R-:W-:-:S05]  /*0ae0*/  IADD3 R3, P0, R16, R3, RZ ;  /* 0x0000000310037210 */ /* 0x001fca0007f1e0ff */
[----:B------:R-:W-:-:S04]  /*0af0*/  IMAD.X R21, RZ, RZ, R17, P0 ;  /* 0x000000ffff157224 */ /* 0x000fc800000e0611 */
[----:B------:R-:W-:-:S04]  /*0b00*/  IMAD.WIDE.U32 R10, R21, R22, RZ ;  /* 0x00000016150a7225 */ /* 0x000fc800078e00ff */
[----:B------:R-:W-:-:S04]  /*0b10*/  IMAD.WIDE.U32 R12, P0, R3, R23, R10 ;  /* 0x00000017030c7225 */ /* 0x000fc8000780000a */
[----:B------:R-:W-:-:S04]  /*0b20*/  IMAD.WIDE.U32 R10, R3, R22, RZ ;  /* 0x00000016030a7225 */ /* 0x000fc800078e00ff */
[----:B------:R-:W-:Y:S01]  /*0b30*/  IMAD.X R15, RZ, RZ, RZ, P0 ;  /* 0x000000ffff0f7224 */ /* 0x000fe200000e06ff */
[----:B------:R-:W-:Y:S01]  /*0b40*/  IADD3 RZ, P0, R11, R12, RZ ;  /* 0x0000000c0bff7210 */ /* 0x000fe20007f1e0ff */
[----:B------:R-:W-:-:S04]  /*0b50*/  IMAD.MOV.U32 R14, RZ, RZ, R13 ;  /* 0x000000ffff0e7224 */ /* 0x000fc800078e000d */
[----:B------:R-:W-:-:S08]  /*0b60*/  IMAD.WIDE.U32.X R10, R21, R23, R14, P0 ;  /* 0x00000017150a7225 */ /* 0x000fd000000e040e */
.L_x_9:
[----:B------:R-:W0:Y:S01]  /*0b70*/  LDC.64 R28, c[0x0][0x640] ;  /* 0x00019000ff1c7b82 */ /* 0x000e220000000a00 */
[-CC-:B------:R-:W-:Y:S01]  /*0b80*/  SHF.R.U64 R99, R10, R8.reuse, R11.reuse ;  /* 0x000000080a637219 */ /* 0x180fe2000000120b */
[----:B------:R-:W-:Y:S01]  /*0b90*/  IMAD.MOV.U32 R23, RZ, RZ, 0x1 ;  /* 0x00000001ff177424 */ /* 0x000fe200078e00ff */
[----:B------:R-:W-:Y:S02]  /*0ba0*/  SHF.R.U32.HI R3, RZ, R8, R11 ;  /* 0x00000008ff037219 */ /* 0x000fe4000001160b */
[----:B------:R-:W-:-:S03]  /*0bb0*/  IADD3 R5, P0, RZ, -R99, RZ ;  /* 0x80000063ff057210 */ /* 0x000fc60007f1e0ff */
[----:B------:R-:W1:Y:S02]  /*0bc0*/  LDC R12, c[0x0][0x618] ;  /* 0x00018600ff0c7b82 */ /* 0x000e640000000800 */
[----:B------:R-:W-:Y:S02]  /*0bd0*/  IMAD.X R3, RZ, RZ, ~R3, P0 ;  /* 0x000000ffff037224 */ /* 0x000fe400000e0e03 */
[----:B------:R-:W-:-:S04]  /*0be0*/  IMAD.WIDE.U32 R10, R5, R24, R16 ;  /* 0x00000018050a7225 */ /* 0x000fc800078e0010 */
[----:B------:R-:W2:Y:S01]  /*0bf0*/  LDC R22, c[0x0][0x608] ;  /* 0x00018200ff167b82 */ /* 0x000ea20000000800 */
[----:B------:R-:W-:Y:S02]  /*0c00*/  IMAD R8, R3, R24, RZ ;  /* 0x0000001803087224 */ /* 0x000fe400078e02ff */
[----:B------:R-:W-:Y:S02]  /*0c10*/  IMAD.MOV.U32 R3, RZ, RZ, -0x1 ;  /* 0xffffffffff037424 */ /* 0x000fe400078e00ff */
[----:B------:R-:W-:-:S03]  /*0c20*/  IMAD R5, R5, R25, R8 ;  /* 0x0000001905057224 */ /* 0x000fc600078e0208 */
[----:B------:R-:W3:Y:S01]  /*0c30*/  LDC R26, c[0x0][0x658] ;  /* 0x00019600ff1a7b82 */ /* 0x000ee20000000800 */
[----:B------:R-:W-:Y:S01]  /*0c40*/  IMAD.IADD R5, R11, 0x1, R5 ;  /* 0x000000010b057824 */ /* 0x000fe200078e0205 */
[----:B0-----:R-:W-:-:S04]  /*0c50*/  ISETP.NE.U32.AND P0, PT, R28, RZ, PT ;  /* 0x000000ff1c00720c */ /* 0x001fc80003f05070 */
[----:B------:R-:W-:Y:S02]  /*0c60*/  ISETP.NE.AND.EX P0, PT, R29, RZ, PT, P0 ;  /* 0x000000ff1d00720c */ /* 0x000fe40003f05300 */
[----:B------:R-:W0:Y:S01]  /*0c70*/  LDC R24, c[0x0][0x600] ;  /* 0x00018000ff187b82 */ /* 0x000e220000000800 */
[-CC-:B-1----:R-:W-:Y:S02]  /*0c80*/  SHF.R.U64 R14, R10, R12.reuse, R5.reuse ;  /* 0x0000000c0a0e7219 */ /* 0x182fe40000001205 */
[----:B------:R-:W-:-:S05]  /*0c90*/  SHF.R.U32.HI R5, RZ, R12, R5 ;  /* 0x0000000cff057219 */ /* 0x000fca0000011605 */
[----:B------:R-:W1:Y:S01]  /*0ca0*/  LDC R15, c[0x0][0x648] ;  /* 0x00019200ff0f7b82 */ /* 0x000e620000000800 */
[-CC-:B--2---:R-:W-:Y:S02]  /*0cb0*/  SHF.R.U64 R27, R14, R22.reuse, R5.reuse ;  /* 0x000000160e1b7219 */ /* 0x184fe40000001205 */
[----:B------:R-:W-:Y:S01]  /*0cc0*/  SHF.R.U32.HI R5, RZ, R22, R5 ;  /* 0x00000016ff057219 */ /* 0x000fe20000011605 */
[----:B------:R-:W-:-:S04]  /*0cd0*/  IMAD R22, R9, R20, R4 ;  /* 0x0000001409167224 */ /* 0x000fc800078e0204 */
[----:B------:R-:W2:Y:S01]  /*0ce0*/  LDC R21, c[0x0][0x638] ;  /* 0x00018e00ff157b82 */ /* 0x000ea20000000800 */
[-CC-:B---3--:R-:W-:Y:S02]  /*0cf0*/  SHF.R.U64 R20, R27, R26.reuse, R5.reuse ;  /* 0x0000001a1b147219 */ /* 0x188fe40000001205 */
[-C--:B------:R-:W-:Y:S02]  /*0d00*/  SHF.L.U32 R3, R3, R26.reuse, RZ ;  /* 0x0000001a03037219 */ /* 0x080fe400000006ff */
[----:B------:R-:W-:Y:S01]  /*0d10*/  SHF.R.U32.HI R5, RZ, R26, R5 ;  /* 0x0000001aff057219 */ /* 0x000fe20000011605 */
[----:B------:R-:W-:Y:S01]  /*0d20*/  IMAD.MOV.U32 R4, RZ, RZ, R20 ;  /* 0x000000ffff047224 */ /* 0x000fe200078e0014 */
[----:B------:R-:W-:Y:S01]  /*0d30*/  LOP3.LUT R12, RZ, R3, RZ, 0x33, !PT ;  /* 0x00000003ff0c7212 */ /* 0x000fe200078e33ff */
[----:B------:R-:W3:Y:S01]  /*0d40*/  LDC R25, c[0x0][0x610] ;  /* 0x00018400ff197b82 */ /* 0x000ee20000000800 */
[----:B------:R-:W-:Y:S05]  /*0d50*/  @!P0 BRA `(.L_x_10) ;  /* 0x0000000000288947 */ /* 0x000fea0003800000 */
[----:B------:R-:W4:Y:S02]  /*0d60*/  LDC R3, c[0x0][0x64c] ;  /* 0x00019300ff037b82 */ /* 0x000f240000000800 */
[----:B----4-:R-:W-:-:S05]  /*0d70*/  IADD3 R3, P0, R20, R3, RZ ;  /* 0x0000000314037210 */ /* 0x010fca0007f1e0ff */
        /* <DEDUP_REMOVED lines=8> */
.L_x_10:
[----:B-1----:R-:W-:Y:S01]  /*0e00*/  SHF.R.U64 R4, R4, R15, R5 ;  /* 0x0000000f04047219 */ /* 0x002fe20000001205 */
[----:B0-----:R-:W-:Y:S01]  /*0e10*/  VIADD R5, R24, 0xffffffff ;  /* 0xffffffff18057836 */ /* 0x001fe20000000000 */
[----:B------:R-:W-:Y:S02]  /*0e20*/  SHF.L.U32 R3, R23, R26, RZ ;  /* 0x0000001a17037219 */ /* 0x000fe400000006ff */
[----:B------:R-:W-:Y:S01]  /*0e30*/  LOP3.LUT R12, R27, R12, RZ, 0xc0, !PT ;  /* 0x0000000c1b0c7212 */ /* 0x000fe200078ec0ff */
[----:B------:R-:W-:Y:S01]  /*0e40*/  IMAD.MOV R8, RZ, RZ, -R4 ;  /* 0x000000ffff087224 */ /* 0x000fe200078e0a04 */
[----:B------:R-:W-:-:S03]  /*0e50*/  SEL R7, R7, R22, !P1 ;  /* 0x0000001607077207 */ /* 0x000fc60004800000 */
[----:B------:R-:W-:Y:S01]  /*0e60*/  IMAD R12, R3, R4, R12 ;  /* 0x00000004030c7224 */ /* 0x000fe200078e020c */
[----:B------:R-:W-:Y:S01]  /*0e70*/  LOP3.LUT R4, R14, R5, RZ, 0xc0, !PT ;  /* 0x000000050e047212 */ /* 0x000fe200078ec0ff */
[----:B--2---:R-:W-:Y:S02]  /*0e80*/  IMAD R3, R8, R21, R20 ;  /* 0x0000001508037224 */ /* 0x004fe400078e0214 */
[----:B---3--:R-:W-:Y:S02]  /*0e90*/  IMAD R7, R12, R25, R7 ;  /* 0x000000190c077224 */ /* 0x008fe400078e0207 */
[----:B------:R-:W-:Y:S02]  /*0ea0*/  IMAD.MOV.U32 R5, RZ, RZ, 0x1 ;  /* 0x00000001ff057424 */ /* 0x000fe400078e00ff */
[----:B------:R-:W-:-:S03]  /*0eb0*/  IMAD R4, R3, R24, R4 ;  /* 0x0000001803047224 */ /* 0x000fc600078e0204 */
[----:B------:R-:W-:Y:S02]  /*0ec0*/  PRMT R3, R5, 0x7610, R3 ;  /* 0x0000761005037816 */ /* 0x000fe40000000003 */
[----:B------:R-:W-:Y:S02]  /*0ed0*/  SEL R100, R4, R7, !P1 ;  /* 0x0000000704647207 */ /* 0x000fe40004800000 */
[----:B------:R-:W-:-:S07]  /*0ee0*/  SEL R101, R7, R4, !P1 ;  /* 0x0000000407657207 */ /* 0x000fce0004800000 */
.L_x_8:
[----:B------:R-:W-:-:S08]  /*0ef0*/  NOP ;  /* 0x0000000000007918 */ /* 0x000fd00000000000 */
[----:B------:R-:W0:Y:S02]  /*0f00*/  USETMAXREG.TRY_ALLOC.CTAPOOL UP0, 0xe8 ;  /* 0x000000e8000079c8 */ /* 0x000e240008000600 */
[----:B0-----:R-:W-:-:S13]  /*0f10*/  PLOP3.LUT P0, PT, PT, PT, UP0, 0x80, 0x0 ;  /* 0x000000000000781c */ /* 0x001fda0003f0f008 */
[----:B------:R-:W-:Y:S05]  /*0f20*/  @!P0 BRA `(.L_x_8) ;  /* 0xfffffffc00f08947 */ /* 0x000fea000383ffff */
[----:B------:R-:W-:Y:S01]  /*0f30*/  ULDC.64 UR4, c[0x0][0x598] ;  /* 0x0001660000047ab9 */ /* 0x000fe20000000a00 */
[----:B------:R-:W-:Y:S01]  /*0f40*/  ULDC.64 UR38, c[0x0][0x208] ;  /* 0x0000820000267ab9 */ /* 0x000fe20000000a00 */
[----:B------:R-:W-:-:S04]  /*0f50*/  ISETP.NE.U32.AND P0, PT, RZ, UR4, PT ;  /* 0x00000004ff007c0c */ /* 0x000fc8000bf05070 */
[----:B------:R-:W-:-:S13]  /*0f60*/  ISETP.NE.AND.EX P0, PT, RZ, UR5, PT, P0 ;  /* 0x00000005ff007c0c */ /* 0x000fda000bf05300 */
[----:B------:R-:W-:Y:S05]  /*0f70*/  @!P0 BRA `(.L_x_11) ;  /* 0x00000000001c8947 */ /* 0x000fea0003800000 */
[----:B------:R-:W0:Y:S02]  /*0f80*/  LDC.64 R4, c[0x0][0x598] ;  /* 0x00016600ff047b82 */ /* 0x000e240000000a00 */
[----:B0-----:R-:W2:Y:S02]  /*0f90*/  LDG.E.64 R4, desc[UR38][R4.64] ;  /* 0x0000002604047981 */ /* 0x001ea4000c1e1b00 */
[----:B--2---:R-:W-:-:S04]  /*0fa0*/  ISETP.NE.U32.AND P0, PT, R4, RZ, PT ;  /* 0x000000ff0400720c */ /* 0x004fc80003f05070 */
[----:B------:R-:W-:-:S13]  /*0fb0*/  ISETP.NE.AND.EX P0, PT, R5, RZ, PT, P0 ;  /* 0x000000ff0500720c */ /* 0x000fda0003f05300 */
[----:B------:R-:W-:Y:S05]  /*0fc0*/  @!P0 BRA `(.L_x_11) ;  /* 0x0000000000088947 */ /* 0x000fea0003800000 */
[----:B------:R0:W5:Y:S01]  /*0fd0*/  LD.E R88, desc[UR38][R4.64] ;  /* 0x0000002604587980 */ /* 0x000162000c101900 */
[----:B------:R-:W-:Y:S05]  /*0fe0*/  BRA `(.L_x_12) ;  /* 0x0000000000247947 */ /* 0x000fea0003800000 */
.L_x_11:
[----:B------:R-:W-:Y:S02]  /*0ff0*/  ULDC.64 UR4, c[0x0][0x588] ;  /* 0x0001620000047ab9 */ /* 0x000fe40000000a00 */
[----:B------:R-:W-:-:S04]  /*1000*/  ISETP.NE.U32.AND P0, PT, RZ, UR4, PT ;  /* 0x00000004ff007c0c */ /* 0x000fc8000bf05070 */
[----:B------:R-:W-:-:S13]  /*1010*/  ISETP.NE.AND.EX P0, PT, RZ, UR5, PT, P0 ;  /* 0x00000005ff007c0c */ /* 0x000fda000bf05300 */
[----:B------:R-:W-:Y:S05]  /*1020*/  @!P0 BRA `(.L_x_13) ;  /* 0x00000000000c8947 */ /* 0x000fea0003800000 */
[----:B------:R-:W0:Y:S02]  /*1030*/  LDC.64 R88, c[0x0][0x588] ;  /* 0x00016200ff587b82 */ /* 0x000e240000000a00 */
[----:B0-----:R1:W5:Y:S01]  /*1040*/  LDG.E R88, desc[UR38][R88.64] ;  /* 0x0000002658587981 */ /* 0x001362000c1e1900 */
[----:B------:R-:W-:Y:S05]  /*1050*/  BRA `(.L_x_12) ;  /* 0x0000000000087947 */ /* 0x000fea0003800000 */
.L_x_13:
[----:B------:R-:W-:Y:S02]  /*1060*/  ULDC UR4, c[0x0][0x580] ;  /* 0x0001600000047ab9 */ /* 0x000fe40000000800 */
[----:B------:R-:W-:-:S07]  /*1070*/  IMAD.U32 R88, RZ, RZ, UR4 ;  /* 0x00000004ff587e24 */ /* 0x000fce000f8e00ff */
.L_x_12:
[----:B------:R-:W-:Y:S02]  /*1080*/  ULDC.64 UR4, c[0x0][0x5a0] ;  /* 0x0001680000047ab9 */ /* 0x000fe40000000a00 */
[----:B------:R-:W-:-:S04]  /*1090*/  ISETP.NE.U32.AND P0, PT, RZ, UR4, PT ;  /* 0x00000004ff007c0c */ /* 0x000fc8000bf05070 */
[----:B------:R-:W-:-:S13]  /*10a0*/  ISETP.NE.AND.EX P0, PT, RZ, UR5, PT, P0 ;  /* 0x00000005ff007c0c */ /* 0x000fda000bf05300 */
[----:B------:R-:W-:Y:S05]  /*10b0*/  @!P0 BRA `(.L_x_14) ;  /* 0x00000000001c8947 */ /* 0x000fea0003800000 */
[----:B0-----:R-:W0:Y:S02]  /*10c0*/  LDC.64 R4, c[0x0][0x5a0] ;  /* 0x00016800ff047b82 */ /* 0x001e240000000a00 */
[----:B0-----:R-:W2:Y:S02]  /*10d0*/  LDG.E.64 R4, desc[UR38][R4.64] ;  /* 0x0000002604047981 */ /* 0x001ea4000c1e1b00 */
[----:B--2---:R-:W-:-:S04]  /*10e0*/  ISETP.NE.U32.AND P0, PT, R4, RZ, PT ;  /* 0x000000ff0400720c */ /* 0x004fc80003f05070 */
[----:B------:R-:W-:-:S13]  /*10f0*/  ISETP.NE.AND.EX P0, PT, R5, RZ, PT, P0 ;  /* 0x000000ff0500720c */ /* 0x000fda0003f05300 */
[----:B------:R-:W-:Y:S05]  /*1100*/  @!P0 BRA `(.L_x_14) ;  /* 0x0000000000088947 */ /* 0x000fea0003800000 */
[----:B-1----:R0:W5:Y:S01]  /*1110*/  LD.E R89, desc[UR38][R4.64] ;  /* 0x0000002604597980 */ /* 0x002162000c101900 */
[----:B------:R-:W-:Y:S05]  /*1120*/  BRA `(.L_x_15) ;  /* 0x0000000000247947 */ /* 0x000fea0003800000 */
.L_x_14:
[----:B------:R-:W-:Y:S02]  /*1130*/  ULDC.64 UR4, c[0x0][0x590] ;  /* 0x0001640000047ab9 */ /* 0x000fe40000000a00 */
[----:B------:R-:W-:-:S04]  /*1140*/  ISETP.NE.U32.AND P0, PT, RZ, UR4, PT ;  /* 0x00000004ff007c0c */ /* 0x000fc8000bf05070 */
[----:B------:R-:W-:-:S13]  /*1150*/  ISETP.NE.AND.EX P0, PT, RZ, UR5, PT, P0 ;  /* 0x00000005ff007c0c */ /* 0x000fda000bf05300 */
[----:B------:R-:W-:Y:S05]  /*1160*/  @!P0 BRA `(.L_x_16) ;  /* 0x00000000000c8947 */ /* 0x000fea0003800000 */
[----:B0-----:R-:W1:Y:S02]  /*1170*/  LDC.64 R4, c[0x0][0x590] ;  /* 0x00016400ff047b82 */ /* 0x001e640000000a00 */
[----:B-1----:R1:W5:Y:S01]  /*1180*/  LDG.E R89, desc[UR38][R4.64] ;  /* 0x0000002604597981 */ /* 0x002362000c1e1900 */
[----:B------:R-:W-:Y:S05]  /*1190*/  BRA `(.L_x_15) ;  /* 0x0000000000087947 */ /* 0x000fea0003800000 */
.L_x_16:
[----:B------:R-:W-:Y:S02]  /*11a0*/  ULDC UR4, c[0x0][0x584] ;  /* 0x0001610000047ab9 */ /* 0x000fe40000000800 */
[----:B-1----:R-:W-:-:S07]  /*11b0*/  IMAD.U32 R89, RZ, RZ, UR4 ;  /* 0x00000004ff597e24 */ /* 0x002fce000f8e00ff */
.L_x_15:
[----:B------:R-:W-:-:S13]  /*11c0*/  LOP3.LUT P0, RZ, R3, 0xff, RZ, 0xc0, !PT ;  /* 0x000000ff03ff7812 */ /* 0x000fda000780c0ff */
[----:B------:R-:W-:Y:S05]  /*11d0*/  @!P0 EXIT ;  /* 0x000000000000894d */ /* 0x000fea0003800000 */
[----:B------:R-:W2:Y:S01]  /*11e0*/  LDC R92, c[0x0][0x658] ;  /* 0x00019600ff5c7b82 */ /* 0x000ea20000000800 */
[----:B------:R-:W-:Y:S01]  /*11f0*/  ULDC.64 UR6, c[0x0][0x288] ;  /* 0x0000a20000067ab9 */ /* 0x000fe20000000a00 */
[----:B------:R-:W-:Y:S01]  /*1200*/  LOP3.LUT R6, R6, 0x1, RZ, 0xc0, !PT ;  /* 0x0000000106067812 */ /* 0x000fe200078ec0ff */
[----:B------:R-:W-:Y:S01]  /*1210*/  UIADD3 UR4, UR7, 0x1f, URZ ;  /* 0x0000001f07047890 */ /* 0x000fe2000fffe03f */
[----:B------:R-:W-:Y:S01]  /*1220*/  SHF.R.U32.HI R3, RZ, 0x2, R94 ;  /* 0x00000002ff037819 */ /* 0x000fe2000001165e */
[----:B01----:R-:W-:Y:S01]  /*1230*/  IMAD.MOV.U32 R5, RZ, RZ, -0x1 ;  /* 0xffffffffff057424 */ /* 0x003fe200078e00ff */
[----:B------:R-:W-:Y:S01]  /*1240*/  SHF.R.U32.HI R0, RZ, 0x1, R0 ;  /* 0x00000001ff007819 */ /* 0x000fe20000011600 */
[----:B------:R-:W-:Y:S01]  /*1250*/  USHF.R.S32.HI UR5, URZ, 0x1f, UR4 ;  /* 0x0000001f3f057899 */ /* 0x000fe20008011404 */
[----:B------:R-:W0:Y:S01]  /*1260*/  LDC.64 R90, c[0x0][0x5c8] ;  /* 0x00017200ff5a7b82 */ /* 0x000e220000000a00 */
[----:B------:R-:W-:Y:S01]  /*1270*/  IMAD.SHL.U32 R22, R6, 0x40, RZ ;  /* 0x0000004006167824 */ /* 0x000fe200078e00ff */
[----:B------:R-:W-:Y:S01]  /*1280*/  LOP3.LUT R3, R3, 0x7, RZ, 0xc0, !PT ;  /* 0x0000000703037812 */ /* 0x000fe200078ec0ff */
[----:B------:R-:W-:Y:S01]  /*1290*/  ULEA.HI UR5, UR5, UR4, URZ, 0x5 ;  /* 0x0000000405057291 */ /* 0x000fe2000f8f283f */
[----:B------:R-:W-:Y:S01]  /*12a0*/  LOP3.LUT R0, R0, 0x30, RZ, 0xc0, !PT ;  /* 0x0000003000007812 */ /* 0x000fe200078ec0ff */
[----:B------:R-:W-:Y:S01]  /*12b0*/  IMAD.MOV.U32 R7, RZ, RZ, 0x1 ;  /* 0x00000001ff077424 */ /* 0x000fe200078e00ff */
[--C-:B------:R-:W-:Y:S01]  /*12c0*/  LOP3.LUT R22, R22, 0x40, R3.reuse, 0xe2, !PT ;  /* 0x0000004016167812 */ /* 0x100fe200078ee203 */
[----:B------:R-:W-:Y:S01]  /*12d0*/  USHF.R.S32.HI UR43, URZ, 0x5, UR5 ;  /* 0x000000053f2b7899 */ /* 0x000fe20008011405 */
[----:B------:R-:W1:Y:S01]  /*12e0*/  LDC R96, c[0x0][0x600] ;  /* 0x00018000ff607b82 */ /* 0x000e620000000800 */
[----:B------:R-:W-:Y:S01]  /*12f0*/  IADD3 R3, RZ, -R0, -R3 ;  /* 0x80000000ff037210 */ /* 0x000fe20007ffe803 */
[----:B------:R-:W-:Y:S01]  /*1300*/  IMAD.U32 R4, RZ, RZ, UR6 ;  /* 0x00000006ff047e24 */ /* 0x000fe2000f8e00ff */
[C---:B------:R-:W-:Y:S01]  /*1310*/  LOP3.LUT R93, R94.reuse, 0x3, RZ, 0xc0, !PT ;  /* 0x000000035e5d7812 */ /* 0x040fe200078ec0ff */
[----:B------:R-:W-:Y:S01]  /*1320*/  UISETP.LT.AND UP0, UPT, UR43, 0x1, UPT ;  /* 0x000000012b00788c */ /* 0x000fe2000bf01270 */
[----:B------:R-:W-:Y:S01]  /*1330*/  LOP3.LUT R95, R94, 0x80, RZ, 0xc0, !PT ;  /* 0x000000805e5f7812 */ /* 0x000fe200078ec0ff */
[----:B------:R-:W-:Y:S01]  /*1340*/  IMAD R3, R6, -0x40, R3 ;  /* 0xffffffc006037824 */ /* 0x000fe200078e0203 */
[----:B------:R-:W-:Y:S01]  /*1350*/  ULDC UR4, c[0x0][0x284] ;  /* 0x0000a10000047ab9 */ /* 0x000fe20000000800 */
[----:B--2---:R-:W-:Y:S01]  /*1360*/  SHF.L.U32 R5, R5, R92, RZ ;  /* 0x0000005c05057219 */ /* 0x004fe200000006ff */
[----:B------:R-:W-:Y:S01]  /*1370*/  USEL UR44, UR43, 0x1, UP0 ;  /* 0x000000012b2c7887 */ /* 0x000fe20008000000 */
[----:B------:R-:W-:Y:S01]  /*1380*/  IMAD R93, R93, -0x2, R4 ;  /* 0xfffffffe5d5d7824 */ /* 0x000fe200078e0204 */
[----:B------:R-:W-:Y:S01]  /*1390*/  LOP3.LUT R22, R22, R0, RZ, 0xfc, !PT ;  /* 0x0000000016167212 */ /* 0x000fe200078efcff */
[----:B------:R-:W-:Y:S01]  /*13a0*/  IMAD.SHL.U32 R94, R94, 0x2, RZ ;  /* 0x000000025e5e7824 */ /* 0x000fe200078e00ff */
[----:B------:R-:W-:Y:S01]  /*13b0*/  SHF.L.U32 R92, R7, R92, RZ ;  /* 0x0000005c075c7219 */ /* 0x000fe200000006ff */
[----:B------:R-:W-:Y:S01]  /*13c0*/  VIADD R98, R3, UR4 ;  /* 0x0000000403627c36 */ /* 0x000fe20008000000 */
[----:B------:R-:W-:Y:S01]  /*13d0*/  LOP3.LUT R103, R18, 0x1, RZ, 0xfc, !PT ;  /* 0x0000000112677812 */ /* 0x000fe200078efcff */
[----:B------:R-:W-:Y:S01]  /*13e0*/  IMAD.MOV.U32 R23, RZ, RZ, RZ ;  /* 0x000000ffff177224 */ /* 0x000fe200078e00ff */
[C---:B0-----:R-:W-:Y:S01]  /*13f0*/  SHF.L.U64.HI R91, R90.reuse, 0x3, R91 ;  /* 0x000000035a5b7819 */ /* 0x041fe2000001025b */
[----:B------:R-:W-:Y:S01]  /*1400*/  IMAD.SHL.U32 R90, R90, 0x8, RZ ;  /* 0x000000085a5a7824 */ /* 0x000fe200078e00ff */
[----:B------:R-:W-:Y:S01]  /*1410*/  SHF.R.U32.HI R95, RZ, 0x7, R95 ;  /* 0x00000007ff5f7819 */ /* 0x000fe2000001165f */
[----:B------:R-:W-:Y:S01]  /*1420*/  UIADD3 UR44, UR43, -UR44, URZ ;  /* 0x8000002c2b2c7290 */ /* 0x000fe2000fffe03f */
[----:B------:R-:W-:Y:S01]  /*1430*/  LOP3.LUT R97, RZ, R5, RZ, 0x33, !PT ;  /* 0x00000005ff617212 */ /* 0x000fe200078e33ff */
[----:B------:R-:W-:Y:S01]  /*1440*/  UMOV UR40, URZ ;  /* 0x0000003f00287c82 */ /* 0x000fe20008000000 */
[----:B------:R-:W-:Y:S01]  /*1450*/  UMOV UR41, URZ ;  /* 0x0000003f00297c82 */ /* 0x000fe20008000000 */
[----:B-1----:R-:W-:-:S08]  /*1460*/  VIADD R96, R96, 0xffffffff ;  /* 0xffffffff60607836 */ /* 0x002fd00000000000 */
.L_x_164:
[----:B0-----:R-:W0:Y:S01]  /*1470*/  SHFL.IDX PT, R0, R95, RZ, 0x1f ;  /* 0x00001fff5f007589 */ /* 0x001e2200000e0000 */
[----:B-1----:R-:W1:Y:S01]  /*1480*/  S2UR UR7, SR_CgaCtaId ;  /* 0x00000000000779c3 */ /* 0x002e620000008800 */
[----:B------:R-:W-:Y:S01]  /*1490*/  UMOV UR6, 0x400 ;  /* 0x0000040000067882 */ /* 0x000fe20000000000 */
[----:B0-----:R-:W-:Y:S01]  /*14a0*/  R2UR UR4, R0 ;  /* 0x00000000000472ca */ /* 0x001fe200000e0000 */
[----:B-1----:R-:W-:-:S12]  /*14b0*/  ULEA UR6, UR7, UR6, 0x18 ;  /* 0x0000000607067291 */ /* 0x002fd8000f8ec03f */
[----:B------:R-:W-:-:S04]  /*14c0*/  ULEA.HI UR5, UR4, UR4, URZ, 0x1 ;  /* 0x0000000404057291 */ /* 0x000fc8000f8f083f */
[----:B------:R-:W-:-:S04]  /*14d0*/  ULOP3.LUT UR5, UR5, 0x7fffe, URZ, 0xc0, !UPT ;  /* 0x0007fffe05057892 */ /* 0x000fc8000f8ec03f */
[----:B------:R-:W-:-:S03]  /*14e0*/  UIADD3 UR5, UR4, -UR5, URZ ;  /* 0x8000000504057290 */ /* 0x000fc6000fffe03f */
[----:B------:R-:W-:Y:S01]  /*14f0*/  ULDC UR4, c[0x0][0x28c] ;  /* 0x0000a30000047ab9 */ /* 0x000fe20000000800 */
[----:B------:R-:W-:Y:S01]  /*1500*/  ULEA UR5, UR5, UR6, 0xd ;  /* 0x0000000605057291 */ /* 0x000fe2000f8e683f */
[----:B------:R-:W-:-:S03]  /*1510*/  ISETP.LT.AND P0, PT, RZ, UR4, PT ;  /* 0x00000004ff007c0c */ /* 0x000fc6000bf01270 */
[----:B------:R-:W-:-:S04]  /*1520*/  UIADD3 UR5, UR5, 0x180, URZ ;  /* 0x0000018005057890 */ /* 0x000fc8000fffe03f */
[----:B------:R-:W-:-:S04]  /*1530*/  USHF.R.U32.HI UR5, URZ, 0x4, UR5 ;  /* 0x000000043f057899 */ /* 0x000fc80008011605 */
[----:B------:R-:W-:-:S04]  /*1540*/  ULOP3.LUT UR5, UR5, 0x3fff, URZ, 0xc0, !UPT ;  /* 0x00003fff05057892 */ /* 0x000fc8000f8ec03f */
[----:B------:R-:W-:Y:S01]  /*1550*/  ULOP3.LUT UR45, UR5, 0x10000, URZ, 0xfc, !UPT ;  /* 0x00010000052d7892 */ /* 0x000fe2000f8efc3f */
[----:B---345:R-:W-:Y:S11]  /*1560*/  @P0 BRA `(.L_x_17) ;  /* 0x0000000000400947 */ /* 0x038ff60003800000 */
[----:B------:R-:W-:Y:S01]  /*1570*/  MOV R0, 0x0 ;  /* 0x0000000000007802 */ /* 0x000fe20000000f00 */
[----:B------:R-:W-:Y:S01]  /*1580*/  ULDC.64 UR4, c[0x4][0x68] ;  /* 0x01001a0000047ab9 */ /* 0x000fe20000000a00 */
[----:B------:R-:W-:Y:S01]  /*1590*/  ULDC.64 UR6, c[0x4][0x8] ;  /* 0x0100020000067ab9 */ /* 0x000fe20000000a00 */
[----:B------:R-:W-:Y:S01]  /*15a0*/  IMAD.U32 R4, RZ, RZ, UR4 ;  /* 0x00000004ff047e24 */ /* 0x000fe2000f8e00ff */
[----:B------:R0:W1:Y:S01]  /*15b0*/  LDC.64 R14, c[0x4][R0] ;  /* 0x01000000000e7b82 */ /* 0x0000620000000a00 */
[----:B------:R-:W-:Y:S01]  /*15c0*/  IMAD.U32 R5, RZ, RZ, UR5 ;  /* 0x00000005ff057e24 */ /* 0x000fe2000f8e00ff */
[----:B------:R-:W-:Y:S01]  /*15d0*/  ULDC.64 UR4, c[0x4][0x70] ;  /* 0x01001c0000047ab9 */ /* 0x000fe20000000a00 */
[----:B------:R-:W-:Y:S02]  /*15e0*/  IMAD.U32 R10, RZ, RZ, UR6 ;  /* 0x00000006ff0a7e24 */ /* 0x000fe4000f8e00ff */
[----:B------:R-:W-:Y:S02]  /*15f0*/  IMAD.U32 R6, RZ, RZ, UR4 ;  /* 0x00000004ff067e24 */ /* 0x000fe4000f8e00ff */
[----:B------:R-:W-:-:S02]  /*1600*/  IMAD.U32 R7, RZ, RZ, UR5 ;  /* 0x00000005ff077e24 */ /* 0x000fc4000f8e00ff */
[----:B------:R-:W-:Y:S02]  /*1610*/  IMAD.U32 R11, RZ, RZ, UR7 ;  /* 0x00000007ff0b7e24 */ /* 0x000fe4000f8e00ff */
[----:B------:R-:W-:Y:S02]  /*1620*/  IMAD.MOV.U32 R8, RZ, RZ, 0x1e1 ;  /* 0x000001e1ff087424 */ /* 0x000fe400078e00ff */
[----:B------:R-:W-:Y:S02]  /*1630*/  IMAD.MOV.U32 R12, RZ, RZ, 0x1 ;  /* 0x00000001ff0c7424 */ /* 0x000fe400078e00ff */
[----:B0-----:R-:W-:-:S07]  /*1640*/  IMAD.MOV.U32 R13, RZ, RZ, RZ ;  /* 0x000000ffff0d7224 */ /* 0x001fce00078e00ff */
[----:B------:R-:W-:-:S07]  /*1650*/  LEPC R20, `(.L_x_17) ;  /* 0x000000001014794e */ /* 0x000fce0000000000 */
[----:B-1---5:R-:W-:Y:S05]  /*1660*/  CALL.ABS.NOINC R14 ;  /* 0x000000000e007343 */ /* 0x022fea0003c00000 */
.L_x_17:
[----:B------:R-:W-:-:S13]  /*1670*/  ISETP.NE.AND P0, PT, R103, 0x3, PT ;  /* 0x000000036700780c */ /* 0x000fda0003f05270 */
[----:B------:R-:W-:Y:S05]  /*1680*/  @!P0 BRA `(.L_x_18) ;  /* 0x0000000000048947 */ /* 0x000fea0003800000 */
[----:B------:R-:W-:Y:S01]  /*1690*/  BPT.TRAP 0x1 ;  /* 0x000000040000795c */ /* 0x000fe20000300000 */
.L_x_18:
[----:B------:R-:W0:Y:S01]  /*16a0*/  S2UR UR5, SR_CgaCtaId ;  /* 0x00000000000579c3 */ /* 0x000e220000008800 */
[----:B------:R-:W-:Y:S01]  /*16b0*/  UMOV UR4, 0x400 ;  /* 0x0000040000047882 */ /* 0x000fe20000000000 */
[----:B------:R-:W-:Y:S02]  /*16c0*/  IMAD.U32 R0, RZ, RZ, UR40 ;  /* 0x00000028ff007e24 */ /* 0x000fe4000f8e00ff */
[----:B------:R-:W-:-:S03]  /*16d0*/  IMAD.U32 R3, RZ, RZ, UR41 ;  /* 0x00000029ff037e24 */ /* 0x000fc6000f8e00ff */
[----:B------:R-:W-:Y:S01]  /*16e0*/  SHF.L.U32 R0, R0, 0x1f, RZ ;  /* 0x0000001f00007819 */ /* 0x000fe200000006ff */
[----:B0-----:R-:W-:-:S06]  /*16f0*/  ULEA UR4, UR5, UR4, 0x18 ;  /* 0x0000000405047291 */ /* 0x001fcc000f8ec03f */
[----:B------:R-:W-:-:S04]  /*1700*/  IMAD.U32 R6, RZ, RZ, UR4 ;  /* 0x00000004ff067e24 */ /* 0x000fc8000f8e00ff */
[----:B------:R-:W-:-:S04]  /*1710*/  IMAD R3, R3, 0x8, R6 ;  /* 0x0000000803037824 */ /* 0x000fc800078e0206 */
[----:B------:R0:W1:Y:S01]  /*1720*/  SYNCS.PHASECHK.TRANS64.TRYWAIT P1, [R3+URZ], R0 ;  /* 0x00000000030075a7 */ /* 0x000062000802017f */
[----:B------:R-:W-:Y:S05]  /*1730*/  @!P0 BRA `(.L_x_19) ;  /* 0x0000000000048947 */ /* 0x000fea0003800000 */
[----:B------:R-:W-:Y:S01]  /*1740*/  BPT.TRAP 0x1 ;  /* 0x000000040000795c */ /* 0x000fe20000300000 */
.L_x_19:
[----:B------:R-:W-:-:S05]  /*1750*/  IMAD.U32 R4, RZ, RZ, UR44 ;  /* 0x0000002cff047e24 */ /* 0x000fca000f8e00ff */
[----:B------:R-:W-:Y:S01]  /*1760*/  ISETP.GE.AND P2, PT, R4, 0x1, PT ;  /* 0x000000010400780c */ /* 0x000fe20003f46270 */
[----:B-1----:R-:W-:-:S12]  /*1770*/  @P1 BRA `(.L_x_20) ;  /* 0x0000000000081947 */ /* 0x002fd80003800000 */
[----:B------:R-:W1:Y:S02]  /*1780*/  SYNCS.PHASECHK.TRANS64.TRYWAIT P1, [R3+URZ], R0 ;  /* 0x00000000030075a7 */ /* 0x000e64000802017f */
[----:B-1----:R-:W-:Y:S05]  /*1790*/  @!P1 BRA `(.L_x_21) ;  /* 0x0000006400e49947 */ /* 0x002fea0003800000 */
.L_x_20:
[----:B------:R-:W-:Y:S05]  /*17a0*/  WARPSYNC.ALL ;  /* 0x0000000000007948 */ /* 0x000fea0003800000 */
[----:B------:R-:W-:Y:S01]  /*17b0*/  R2UR UR4, R6 ;  /* 0x00000000060472ca */ /* 0x000fe200000e0000 */
[----:B------:R-:W-:Y:S01]  /*17c0*/  ULEA UR5, UR41, UR45, 0xa ;  /* 0x0000002d29057291 */ /* 0x000fe2000f8e503f */
[----:B------:R-:W-:Y:S01]  /*17d0*/  WARPGROUP.ARRIVE ;  /* 0x00000000000079c5 */ /* 0x000fe20000000000 */
[----:B------:R-:W-:Y:S01]  /*17e0*/  UMOV UR9, 0x40000040 ;  /* 0x4000004000097882 */ /* 0x000fe20000000000 */
[----:B------:R-:W-:-:S04]  /*17f0*/  UMOV UR11, 0x40000040 ;  /* 0x40000040000b7882 */ /* 0x000fc80000000000 */
[----:B------:R-:W-:-:S05]  /*1800*/  UMOV UR8, UR5 ;  /* 0x0000000500087c82 */ /* 0x000fca0008000000 */
[----:B------:R-:W-:-:S04]  /*1810*/  UIADD3 UR4, UR4, 0x1c180, URZ ;  /* 0x0001c18004047890 */ /* 0x000fc8000fffe03f */
[----:B------:R-:W-:-:S04]  /*1820*/  USHF.R.U32.HI UR4, URZ, 0x4, UR4 ;  /* 0x000000043f047899 */ /* 0x000fc80008011604 */
[----:B------:R-:W-:-:S04]  /*1830*/  ULOP3.LUT UR4, UR4, 0x3fff, URZ, 0xc0, !UPT ;  /* 0x00003fff04047892 */ /* 0x000fc8000f8ec03f */
[----:B------:R-:W-:-:S04]  /*1840*/  ULOP3.LUT UR4, UR4, 0x10000, URZ, 0xfc, !UPT ;  /* 0x0001000004047892 */ /* 0x000fc8000f8efc3f */
[----:B------:R-:W-:-:S07]  /*1850*/  ULEA UR6, UR41, UR4, 0xa ;  /* 0x0000000429067291 */ /* 0x000fce000f8e503f */
[----:B------:R-:W-:Y:S02]  /*1860*/  UMOV UR10, UR6 ;  /* 0x00000006000a7c82 */ /* 0x000fe40008000000 */
[----:B------:R-:W-:Y:S01]  /*1870*/  HGMMA.64x128x8.F32.TF32 R24, gdesc[UR8], RZ, !UPT, gsb0 ;  /* 0x05e00000081879f0 */ /* 0x000fe2000c0028ff */
[----:B------:R-:W-:Y:S02]  /*1880*/  UIADD3 UR8, UR5, 0x2, URZ ;  /* 0x0000000205087890 */ /* 0x000fe4000fffe03f */
[----:B------:R-:W-:Y:S01]  /*1890*/  UIADD3 UR10, UR6, 0x2, URZ ;  /* 0x00000002060a7890 */ /* 0x000fe2000fffe03f */
[----:B------:R-:W-:Y:S01]  /*18a0*/  UMOV UR9, 0x40000040 ;  /* 0x4000004000097882 */ /* 0x000fe20000000000 */
[----:B------:R-:W-:Y:S01]  /*18b0*/  UMOV UR11, 0x40000040 ;  /* 0x40000040000b7882 */ /* 0x000fe20000000000 */
[----:B------:R-:W-:Y:S02]  /*18c0*/  WARPGROUP.DEPBAR.LE gsb0, 0x0 ;  /* 0x00008000000079c5 */ /* 0x000fe40000010000 */
[----:B------:R-:W-:-:S06]  /*18d0*/  WARPGROUP.ARRIVE ;  /* 0x00000000000079c5 */ /* 0x000fcc0000000000 */
[----:B------:R-:W-:Y:S01]  /*18e0*/  HGMMA.64x128x8.F32.TF32 R24, gdesc[UR8], R24, gsb0 ;  /* 0x05e00000081879f0 */ /* 0x000fe20008002818 */
        /* <DEDUP_REMOVED lines=13> */
[----:B------:R-:W-:Y:S03]  /*19c0*/  HGMMA.64x128x8.F32.TF32 R24, gdesc[UR8], R24, gsb0 ;  /* 0x05e00000081879f0 */ /* 0x000fe60008002818 */
[----:B------:R-:W-:Y:S02]  /*19d0*/  WARPGROUP.DEPBAR.LE gsb0, 0x0 ;  /* 0x00008000000079c5 */ /* 0x000fe40000010000 */
[----:B------:R-:W-:Y:S05]  /*19e0*/  @!P2 BRA `(.L_x_22) ;  /* 0x000000040028a947 */ /* 0x000fea0003800000 */
[----:B------:R-:W-:Y:S01]  /*19f0*/  UIADD3 UR5, UR41, 0x1, URZ ;  /* 0x0000000129057890 */ /* 0x000fe2000fffe03f */
[----:B01----:R-:W-:Y:S02]  /*1a00*/  IMAD.U32 R0, RZ, RZ, UR44 ;  /* 0x0000002cff007e24 */ /* 0x003fe4000f8e00ff */
[----:B------:R-:W-:Y:S01]  /*1a10*/  IMAD.U32 R3, RZ, RZ, UR41 ;  /* 0x00000029ff037e24 */ /* 0x000fe2000f8e00ff */
[----:B------:R-:W-:-:S04]  /*1a20*/  UISETP.NE.AND UP0, UPT, UR5, 0x7, UPT ;  /* 0x000000070500788c */ /* 0x000fc8000bf05270 */
[----:B------:R-:W-:Y:S02]  /*1a30*/  USEL UR6, URZ, 0x1, UP0 ;  /* 0x000000013f067887 */ /* 0x000fe40008000000 */
[----:B------:R-:W-:Y:S02]  /*1a40*/  USEL UR5, UR5, URZ, UP0 ;  /* 0x0000003f05057287 */ /* 0x000fe40008000000 */
[----:B------:R-:W-:-:S06]  /*1a50*/  ULOP3.LUT UR6, UR40, UR6, URZ, 0x3c, !UPT ;  /* 0x0000000628067292 */ /* 0x000fcc000f8e3c3f */
[----:B------:R-:W-:-:S07]  /*1a60*/  IMAD.U32 R7, RZ, RZ, UR6 ;  /* 0x00000006ff077e24 */ /* 0x000fce000f8e00ff */
.L_x_29:
[----:B------:R-:W-:Y:S05]  /*1a70*/  @!P0 BRA `(.L_x_23) ;  /* 0x0000000000048947 */ /* 0x000fea0003800000 */
[----:B------:R-:W-:Y:S01]  /*1a80*/  BPT.TRAP 0x1 ;  /* 0x000000040000795c */ /* 0x000fe20000300000 */
.L_x_23:
[----:B------:R-:W0:Y:S01]  /*1a90*/  S2UR UR7, SR_CgaCtaId ;  /* 0x00000000000779c3 */ /* 0x000e220000008800 */
[----:B------:R-:W-:Y:S01]  /*1aa0*/  UMOV UR6, 0x400 ;  /* 0x0000040000067882 */ /* 0x000fe20000000000 */
[----:B------:R-:W-:Y:S01]  /*1ab0*/  IMAD.U32 R5, RZ, RZ, UR5 ;  /* 0x00000005ff057e24 */ /* 0x000fe2000f8e00ff */
[----:B------:R-:W-:Y:S01]  /*1ac0*/  SHF.L.U32 R4, R7, 0x1f, RZ ;  /* 0x0000001f07047819 */ /* 0x000fe200000006ff */
[----:B0-----:R-:W-:-:S06]  /*1ad0*/  ULEA UR6, UR7, UR6, 0x18 ;  /* 0x0000000607067291 */ /* 0x001fcc000f8ec03f */
[----:B------:R-:W-:-:S04]  /*1ae0*/  IMAD.U32 R6, RZ, RZ, UR6 ;  /* 0x00000006ff067e24 */ /* 0x000fc8000f8e00ff */
[----:B------:R-:W-:-:S04]  /*1af0*/  IMAD R5, R5, 0x8, R6 ;  /* 0x0000000805057824 */ /* 0x000fc800078e0206 */
[----:B------:R0:W1:Y:S01]  /*1b00*/  SYNCS.PHASECHK.TRANS64.TRYWAIT P1, [R5+URZ], R4 ;  /* 0x00000004050075a7 */ /* 0x000062000802017f */
[----:B------:R-:W-:Y:S05]  /*1b10*/  @!P0 BRA `(.L_x_24) ;  /* 0x0000000000048947 */ /* 0x000fea0003800000 */
[----:B------:R-:W-:Y:S01]  /*1b20*/  BPT.TRAP 0x1 ;  /* 0x000000040000795c */ /* 0x000fe20000300000 */
.L_x_24:
[----:B-1----:R-:W-:Y:S05]  /*1b30*/  @P1 BRA `(.L_x_25) ;  /* 0x0000000000081947 */ /* 0x002fea0003800000 */
[----:B------:R-:W1:Y:S02]  /*1b40*/  SYNCS.PHASECHK.TRANS64.TRYWAIT P1, [R5+URZ], R4 ;  /* 0x00000004050075a7 */ /* 0x000e64000802017f */
[----:B-1----:R-:W-:Y:S05]  /*1b50*/  @!P1 BRA `(.L_x_26) ;  /* 0x0000006400089947 */ /* 0x002fea0003800000 */
.L_x_25:
[----:B------:R-:W-:Y:S01]  /*1b60*/  ULEA UR6, UR5, UR45, 0xa ;  /* 0x0000002d05067291 */ /* 0x000fe2000f8e503f */
[----:B------:R-:W-:Y:S01]  /*1b70*/  WARPGROUP.ARRIVE ;  /* 0x00000000000079c5 */ /* 0x000fe20000000000 */
[----:B------:R-:W-:Y:S01]  /*1b80*/  ULEA UR7, UR5, UR4, 0xa ;  /* 0x0000000405077291 */ /* 0x000fe2000f8e503f */
[----:B------:R-:W-:Y:S01]  /*1b90*/  UMOV UR9, 0x40000040 ;  /* 0x4000004000097882 */ /* 0x000fe20000000000 */
[----:B------:R-:W-:-:S03]  /*1ba0*/  UMOV UR11, 0x40000040 ;  /* 0x40000040000b7882 */ /* 0x000fc60000000000 */
[----:B------:R-:W-:Y:S02]  /*1bb0*/  UMOV UR8, UR6 ;  /* 0x0000000600087c82 */ /* 0x000fe40008000000 */
[----:B------:R-:W-:Y:S02]  /*1bc0*/  UMOV UR10, UR7 ;  /* 0x00000007000a7c82 */ /* 0x000fe40008000000 */
[----:B------:R-:W-:Y:S01]  /*1bd0*/  HGMMA.64x128x8.F32.TF32 R24, gdesc[UR8], R24, gsb0 ;  /* 0x05e00000081879f0 */ /* 0x000fe20008002818 */
[----:B------:R-:W-:Y:S02]  /*1be0*/  UIADD3 UR8, UR6, 0x2, URZ ;  /* 0x0000000206087890 */ /* 0x000fe4000fffe03f */
[----:B------:R-:W-:Y:S01]  /*1bf0*/  UIADD3 UR10, UR7, 0x2, URZ ;  /* 0x00000002070a7890 */ /* 0x000fe2000fffe03f */
[----:B------:R-:W-:Y:S01]  /*1c00*/  UMOV UR9, 0x40000040 ;  /* 0x4000004000097882 */ /* 0x000fe20000000000 */
[----:B------:R-:W-:Y:S01]  /*1c10*/  UMOV UR11, 0x40000040 ;  /* 0x40000040000b7882 */ /* 0x000fe20000000000 */
[----:B------:R-:W-:-:S02]  /*1c20*/  WARPGROUP.DEPBAR.LE gsb0, 0x0 ;  /* 0x00008000000079c5 */ /* 0x000fc40000010000 */
        /* <DEDUP_REMOVED lines=18> */
[----:B------:R-:W-:Y:S01]  /*1d50*/  BPT.TRAP 0x1 ;  /* 0x000000040000795c */ /* 0x000fe20000300000 */
.L_x_27:
[----:B------:R-:W-:-:S13]  /*1d60*/  ISETP.NE.AND P1, PT, R102, RZ, PT ;  /* 0x000000ff6600720c */ /* 0x000fda0003f25270 */
[----:B01----:R-:W-:-:S04]  /*1d70*/  @P1 IMAD R4, R3, 0x8, R6 ;  /* 0x0000000803041824 */ /* 0x003fc800078e0206 */
[----:B------:R-:W-:-:S05]  /*1d80*/  @P1 VIADD R4, R4, 0x38 ;  /* 0x0000003804041836 */ /* 0x000fca0000000000 */
[----:B------:R-:W-:-:S04]  /*1d90*/  @P1 PRMT R4, R19, 0x654, R4 ;  /* 0x0000065413041816 */ /* 0x000fc80000000004 */
[----:B------:R0:W-:Y:S01]  /*1da0*/  @P1 SYNCS.ARRIVE.TRANS64.RED.A1T0 RZ, [R4+URZ], RZ ;  /* 0x000000ff04ff19a7 */ /* 0x0001e2000810043f */
[----:B------:R-:W-:-:S13]  /*1db0*/  ISETP.GT.U32.AND P1, PT, R18, 0x1, PT ;  /* 0x000000011200780c */ /* 0x000fda0003f24070 */
[----:B0-----:R-:W-:Y:S05]  /*1dc0*/  @P1 BRA `(.L_x_28) ;  /* 0x0000000000041947 */ /* 0x001fea0003800000 */
[----:B------:R-:W-:Y:S01]  /*1dd0*/  BPT.TRAP 0x1 ;  /* 0x000000040000795c */ /* 0x000fe20000300000 */
.L_x_28:
[----:B------:R-:W-:Y:S01]  /*1de0*/  UIADD3 UR5, UR5, 0x1, URZ ;  /* 0x0000000105057890 */ /* 0x000fe2000fffe03f */
[C---:B------:R-:W-:Y:S01]  /*1df0*/  ISETP.GT.AND P2, PT, R0.reuse, 0x1, PT ;  /* 0x000000010000780c */ /* 0x040fe20003f44270 */
[----:B------:R-:W-:Y:S02]  /*1e00*/  VIADD R3, R3, 0x1 ;  /* 0x0000000103037836 */ /* 0x000fe40000000000 */
[----:B------:R-:W-:Y:S01]  /*1e10*/  UISETP.NE.AND UP0, UPT, UR5, 0x7, UPT ;  /* 0x000000070500788c */ /* 0x000fe2000bf05270 */
[----:B------:R-:W-:Y:S02]  /*1e20*/  VIADD R0, R0, 0xffffffff ;  /* 0xffffffff00007836 */ /* 0x000fe40000000000 */
[C---:B------:R-:W-:Y:S01]  /*1e30*/  ISETP.NE.AND P1, PT, R3.reuse, 0x7, PT ;  /* 0x000000070300780c */ /* 0x040fe20003f25270 */
[----:B------:R-:W-:Y:S02]  /*1e40*/  USEL UR6, URZ, 0x1, UP0 ;  /* 0x000000013f067887 */ /* 0x000fe40008000000 */
[----:B------:R-:W-:Y:S01]  /*1e50*/  USEL UR5, UR5, URZ, UP0 ;  /* 0x0000003f05057287 */ /* 0x000fe20008000000 */
[----:B------:R-:W-:-:S03]  /*1e60*/  SEL R3, R3, RZ, P1 ;  /* 0x000000ff03037207 */ /* 0x000fc60000800000 */
[----:B------:R-:W-:Y:S01]  /*1e70*/  LOP3.LUT R7, R7, UR6, RZ, 0x3c, !PT ;  /* 0x0000000607077c12 */ /* 0x000fe2000f8e3cff */
[----:B------:R-:W-:Y:S07]  /*1e80*/  @P2 BRA `(.L_x_29) ;  /* 0xfffffff800f82947 */ /* 0x000fee000383ffff */
.L_x_22:
[----:B01----:R-:W0:Y:S02]  /*1e90*/  LDC R0, c[0x0][0x28c] ;  /* 0x0000a300ff007b82 */ /* 0x003e240000000800 */
[----:B0-----:R-:W-:-:S13]  /*1ea0*/  ISETP.GE.AND P1, PT, R0, 0x1, PT ;  /* 0x000000010000780c */ /* 0x001fda0003f26270 */
[----:B------:R-:W-:Y:S05]  /*1eb0*/  @!P1 BRA `(.L_x_30) ;  /* 0x0000000000509947 */ /* 0x000fea0003800000 */
[----:B------:R-:W-:Y:S05]  /*1ec0*/  @!P0 BRA `(.L_x_31) ;  /* 0x0000000000048947 */ /* 0x000fea0003800000 */
[----:B------:R-:W-:Y:S01]  /*1ed0*/  BPT.TRAP 0x1 ;  /* 0x000000040000795c */ /* 0x000fe20000300000 */
.L_x_31:
[----:B------:R-:W-:Y:S01]  /*1ee0*/  ISETP.NE.AND P1, PT, R102, RZ, PT ;  /* 0x000000ff6600720c */ /* 0x000fe20003f25270 */
[----:B------:R-:W-:Y:S01]  /*1ef0*/  BSSY B0, `(.L_x_32) ;  /* 0x000000e000007945 */ /* 0x000fe20003800000 */
[----:B------:R-:W-:-:S11]  /*1f00*/  ISETP.GT.U32.AND P0, PT, R18, 0x1, PT ;  /* 0x000000011200780c */ /* 0x000fd60003f04070 */
[----:B------:R-:W-:Y:S05]  /*1f10*/  @!P1 BRA `(.L_x_33) ;  /* 0x00000000002c9947 */ /* 0x000fea0003800000 */
[----:B------:R-:W-:-:S04]  /*1f20*/  UIADD3 UR6, UR44, UR41, URZ ;  /* 0x000000292c067290 */ /* 0x000fc8000fffe03f */
[----:B------:R-:W-:-:S04]  /*1f30*/  UIMAD.WIDE.U32 UR4, UR6, 0x24924925, URZ ;  /* 0x24924925060478a5 */ /* 0x000fc8000f8e003f */
[----:B------:R-:W-:-:S04]  /*1f40*/  UIADD3 UR4, UR6, -UR5, URZ ;  /* 0x8000000506047290 */ /* 0x000fc8000fffe03f */
[----:B------:R-:W-:-:S04]  /*1f50*/  ULEA.HI UR4, UR4, UR5, URZ, 0x1f ;  /* 0x0000000504047291 */ /* 0x000fc8000f8ff83f */
[----:B------:R-:W-:-:S04]  /*1f60*/  USHF.R.U32.HI UR4, URZ, 0x2, UR4 ;  /* 0x000000023f047899 */ /* 0x000fc80008011604 */
[----:B------:R-:W-:-:S06]  /*1f70*/  UIMAD UR4, UR4, -0x7, UR6 ;  /* 0xfffffff9040478a4 */ /* 0x000fcc000f8e0206 */
[----:B------:R-:W-:-:S04]  /*1f80*/  IMAD.U32 R3, RZ, RZ, UR4 ;  /* 0x00000004ff037e24 */ /* 0x000fc8000f8e00ff */
[----:B------:R-:W-:-:S04]  /*1f90*/  IMAD R0, R3, 0x8, R6 ;  /* 0x0000000803007824 */ /* 0x000fc800078e0206 */
[----:B------:R-:W-:-:S05]  /*1fa0*/  VIADD R0, R0, 0x38 ;  /* 0x0000003800007836 */ /* 0x000fca0000000000 */
[----:B------:R-:W-:-:S04]  /*1fb0*/  PRMT R0, R19, 0x654, R0 ;  /* 0x0000065413007816 */ /* 0x000fc80000000000 */
[----:B------:R0:W-:Y:S03]  /*1fc0*/  SYNCS.ARRIVE.TRANS64.RED.A1T0 RZ, [R0+URZ], RZ ;  /* 0x000000ff00ff79a7 */ /* 0x0001e6000810043f */
.L_x_33:
[----:B------:R-:W-:Y:S05]  /*1fd0*/  BSYNC B0 ;  /* 0x0000000000007941 */ /* 0x000fea0003800000 */
.L_x_32:
[----:B------:R-:W-:Y:S05]  /*1fe0*/  @P0 BRA `(.L_x_30) ;  /* 0x0000000000040947 */ /* 0x000fea0003800000 */
[----:B------:R-:W-:Y:S01]  /*1ff0*/  BPT.TRAP 0x1 ;  /* 0x000000040000795c */ /* 0x000fe20000300000 */
.L_x_30:
[----:B------:R-:W-:Y:S01]  /*2000*/  UISETP.GE.U32.AND UP1, UPT, UR43, 0x7, UPT ;  /* 0x000000072b00788c */ /* 0x000fe2000bf26070 */
[----:B------:R-:W-:Y:S01]  /*2010*/  IMAD.SHL.U32 R3, R100, 0x80, RZ ;  /* 0x0000008064037824 */ /* 0x000fe200078e00ff */
[----:B------:R-:W-:Y:S01]  /*2020*/  UIADD3 UR41, UR43, UR41, URZ ;  /* 0x000000292b297290 */ /* 0x000fe2000fffe03f */
[----:B------:R-:W-:Y:S01]  /*2030*/  SHF.R.S32.HI R13, RZ, 0x1f, R99 ;  /* 0x0000001fff0d7819 */ /* 0x000fe20000011463 */
[----:B------:R-:W-:Y:S01]  /*2040*/  ULDC UR10, c[0x0][0x288] ;  /* 0x0000a200000a7ab9 */ /* 0x000fe20000000800 */
[----:B------:R-:W-:Y:S01]  /*2050*/  IMAD.SHL.U32 R7, R101, 0x80, RZ ;  /* 0x0000008065077824 */ /* 0x000fe200078e00ff */
[C---:B------:R-:W-:Y:S01]  /*2060*/  LOP3.LUT R8, R3.reuse, 0x6, R94, 0xf8, !PT ;  /* 0x0000000603087812 */ /* 0x040fe200078ef85e */
[----:B------:R-:W-:Y:S01]  /*2070*/  UISETP.GT.U32.AND UP0, UPT, UR41, 0x6, UPT ;  /* 0x000000062900788c */ /* 0x000fe2000bf04070 */
[----:B------:R-:W-:Y:S01]  /*2080*/  ISETP.GE.AND P0, PT, R3, UR10, PT ;  /* 0x0000000a03007c0c */ /* 0x000fe2000bf06270 */
[----:B------:R-:W-:Y:S01]  /*2090*/  ULDC.64 UR6, c[0x0][0x5d0] ;  /* 0x0001740000067ab9 */ /* 0x000fe20000000a00 */
[----:B------:R-:W-:Y:S01]  /*20a0*/  ULDC UR11, c[0x0][0x284] ;  /* 0x0000a100000b7ab9 */ /* 0x000fe20000000800 */
[----:B------:R-:W-:Y:S01]  /*20b0*/  @UP1 UIMAD.WIDE.U32 UR4, UR41, 0x24924925, URZ ;  /* 0x24924925290418a5 */ /* 0x000fe2000f8e003f */
[----:B------:R-:W-:Y:S01]  /*20c0*/  SHF.R.S32.HI R9, RZ, 0x1f, R8 ;  /* 0x0000001fff097819 */ /* 0x000fe20000011408 */
[----:B0-----:R-:W-:Y:S01]  /*20d0*/  IMAD R0, R13, UR6, RZ ;  /* 0x000000060d007c24 */ /* 0x001fe2000f8e02ff */
[----:B------:R-:W-:Y:S01]  /*20e0*/  UISETP.LT.U32.AND UP0, UPT, UR43, 0x7, UP0 ;  /* 0x000000072b00788c */ /* 0x000fe20008701070 */
[----:B------:R-:W-:Y:S01]  /*20f0*/  ISETP.GE.OR P0, PT, R7, UR11, P0 ;  /* 0x0000000b07007c0c */ /* 0x000fe20008706670 */
[----:B------:R-:W-:Y:S01]  /*2100*/  @UP1 UIADD3 UR4, UR41, -UR5, URZ ;  /* 0x8000000529041290 */ /* 0x000fe2000fffe03f */
[C---:B------:R-:W-:Y:S01]  /*2110*/  IMAD R11, R99.reuse, UR7, R0 ;  /* 0x00000007630b7c24 */ /* 0x040fe2000f8e0200 */
[----:B------:R-:W-:Y:S01]  /*2120*/  ULDC.64 UR8, c[0x0][0x5c8] ;  /* 0x0001720000087ab9 */ /* 0x000fe20000000a00 */
[----:B------:R-:W-:Y:S01]  /*2130*/  IMAD.WIDE.U32 R4, R99, UR6, R8 ;  /* 0x0000000663047c25 */ /* 0x000fe2000f8e0008 */
[----:B------:R-:W-:-:S02]  /*2140*/  USEL UR6, URZ, 0x1, !UP0 ;  /* 0x000000013f067887 */ /* 0x000fc4000c000000 */
[----:B------:R-:W-:Y:S01]  /*2150*/  @UP1 ULEA.HI UR4, UR4, UR5, URZ, 0x1f ;  /* 0x0000000504041291 */ /* 0x000fe2000f8ff83f */
[----:B------:R-:W-:Y:S01]  /*2160*/  IMAD.WIDE R100, R101, 0x80, R22 ;  /* 0x0000008065647825 */ /* 0x000fe200078e0216 */
[----:B------:R-:W-:Y:S02]  /*2170*/  ULOP3.LUT UR40, UR40, UR6, URZ, 0x3c, !UPT ;  /* 0x0000000628287292 */ /* 0x000fe4000f8e3c3f */
[----:B------:R-:W-:Y:S01]  /*2180*/  @UP1 USHF.R.U32.HI UR4, URZ, 0x2, UR4 ;  /* 0x000000023f041899 */ /* 0x000fe20008011604 */
[----:B------:R-:W-:Y:S02]  /*2190*/  IMAD.IADD R5, R5, 0x1, R11 ;  /* 0x0000000105057824 */ /* 0x000fe400078e020b */
[----:B------:R-:W-:Y:S01]  /*21a0*/  IMAD R11, R101, UR8, RZ ;  /* 0x00000008650b7c24 */ /* 0x000fe2000f8e02ff */
[----:B------:R-:W-:Y:S01]  /*21b0*/  @UP1 ULOP3.LUT UR40, UR40, 0x1, UR4, 0x78, !UPT ;  /* 0x0000000128281892 */ /* 0x000fe2000f8e7804 */
[----:B------:R-:W-:-:S04]  /*21c0*/  IMAD.WIDE.U32 R104, R100, UR8, R4 ;  /* 0x0000000864687c25 */ /* 0x000fc8000f8e0004 */
[----:B------:R-:W-:Y:S02]  /*21d0*/  IMAD R11, R100, UR9, R11 ;  /* 0x00000009640b7c24 */ /* 0x000fe4000f8e020b */
[----:B------:R-:W-:Y:S01]  /*21e0*/  IMAD.MOV.U32 R0, RZ, RZ, -0x1 ;  /* 0xffffffffff007424 */ /* 0x000fe200078e00ff */
[----:B------:R-:W-:Y:S06]  /*21f0*/  @P0 BRA `(.L_x_34) ;  /* 0x0000003c00f80947 */ /* 0x000fec0003800000 */
[----:B-----5:R-:W-:Y:S01]  /*2200*/  FSETP.NEU.AND P0, PT, R89, RZ, PT ;  /* 0x000000ff5900720b */ /* 0x020fe20003f0d000 */
[----:B------:R-:W-:Y:S01]  /*2210*/  IMAD.IADD R4, R93, 0x1, -R3 ;  /* 0x000000015d047824 */ /* 0x000fe200078e0a03 */
[----:B------:R-:W-:Y:S01]  /*2220*/  BSSY B0, `(.L_x_34) ;  /* 0x00003fb000007945 */ /* 0x000fe20003800000 */
[----:B------:R-:W-:Y:S02]  /*2230*/  IMAD.IADD R3, R98, 0x1, -R7 ;  /* 0x0000000162037824 */ /* 0x000fe400078e0a07 */
[----:B------:R-:W-:Y:S01]  /*2240*/  IMAD.IADD R115, R105, 0x1, R11 ;  /* 0x0000000169737824 */ /* 0x000fe200078e020b */
[----:B------:R-:W-:-:S04]  /*2250*/  ISETP.GT.AND P2, PT, R4, RZ, PT ;  /* 0x000000ff0400720c */ /* 0x000fc80003f44270 */
[----:B------:R-:W-:-:S03]  /*2260*/  ISETP.GT.AND P3, PT, R3, RZ, P2 ;  /* 0x000000ff0300720c */ /* 0x000fc60001764270 */
[----:B------:R-:W-:Y:S10]  /*2270*/  @!P0 BRA `(.L_x_35) ;  /* 0x0000002c001c8947 */ /* 0x000ff40003800000 */
[----:B------:R-:W0:Y:S01]  /*2280*/  LDC.64 R108, c[0x0][0x5b8] ;  /* 0x00016e00ff6c7b82 */ /* 0x000e220000000a00 */
[----:B------:R-:W-:-:S07]  /*2290*/  ULDC.64 UR4, c[0x0][0x5c0] ;  /* 0x0001700000047ab9 */ /* 0x000fce0000000a00 */
[----:B------:R-:W1:Y:S08]  /*22a0*/  LDC.64 R110, c[0x0][0x5b0] ;  /* 0x00016c00ff6e7b82 */ /* 0x000e700000000a00 */
[----:B------:R-:W2:Y:S01]  /*22b0*/  LDC.64 R112, c[0x0][0x5a8] ;  /* 0x00016a00ff707b82 */ /* 0x000ea20000000a00 */
[-C--:B0-----:R-:W-:Y:S02]  /*22c0*/  IMAD R6, R13, R108.reuse, RZ ;  /* 0x0000006c0d067224 */ /* 0x081fe400078e02ff */
[----:B------:R-:W-:-:S04]  /*22d0*/  IMAD.WIDE.U32 R106, R99, R108, R8 ;  /* 0x0000006c636a7225 */ /* 0x000fc800078e0008 */
[----:B------:R-:W-:Y:S02]  /*22e0*/  IMAD R105, R99, R109, R6 ;  /* 0x0000006d63697224 */ /* 0x000fe400078e0206 */
[-C--:B-1----:R-:W-:Y:S02]  /*22f0*/  IMAD R5, R101, R110.reuse, RZ ;  /* 0x0000006e65057224 */ /* 0x082fe400078e02ff */
[----:B------:R-:W-:Y:S02]  /*2300*/  IMAD.IADD R13, R107, 0x1, R105 ;  /* 0x000000016b0d7824 */ /* 0x000fe400078e0269 */
[----:B------:R-:W-:Y:S02]  /*2310*/  IMAD.MOV.U32 R12, RZ, RZ, R106 ;  /* 0x000000ffff0c7224 */ /* 0x000fe400078e006a */
[C---:B------:R-:W-:Y:S02]  /*2320*/  IMAD R101, R100.reuse, R111, R5 ;  /* 0x0000006f64657224 */ /* 0x040fe400078e0205 */
[----:B------:R-:W-:-:S04]  /*2330*/  IMAD.WIDE.U32 R6, R100, R110, R12 ;  /* 0x0000006e64067225 */ /* 0x000fc800078e000c */
[----:B------:R-:W-:Y:S01]  /*2340*/  IMAD.IADD R5, R7, 0x1, R101 ;  /* 0x0000000107057824 */ /* 0x000fe200078e0265 */
[----:B--2---:R-:W-:-:S04]  /*2350*/  LEA R14, P0, R6, R112, 0x2 ;  /* 0x00000070060e7211 */ /* 0x004fc800078010ff */
[----:B------:R-:W-:-:S05]  /*2360*/  LEA.HI.X R15, R6, R113, R5, 0x2, P0 ;  /* 0x00000071060f7211 */ /* 0x000fca00000f1405 */
[----:B------:R0:W2:Y:S01]  /*2370*/  @P3 LDG.E.LTC128B R5, desc[UR38][R14.64] ;  /* 0x000000260e053981 */ /* 0x0000a2000c1e1920 */
[----:B------:R-:W-:Y:S01]  /*2380*/  ISETP.GT.AND P0, PT, R4, 0x1, PT ;  /* 0x000000010400780c */ /* 0x000fe20003f04270 */
[----:B------:R-:W-:Y:S01]  /*2390*/  IMAD.WIDE.U32 R6, R100, R110, R8 ;  /* 0x0000006e64067225 */ /* 0x000fe200078e0008 */
[----:B------:R-:W-:Y:S03]  /*23a0*/  BSSY B1, `(.L_x_36) ;  /* 0x0000013000017945 */ /* 0x000fe60003800000 */
[----:B------:R-:W-:Y:S02]  /*23b0*/  IMAD.IADD R7, R101, 0x1, R7 ;  /* 0x0000000165077824 */ /* 0x000fe400078e0207 */
[----:B------:R-:W-:Y:S01]  /*23c0*/  IMAD.WIDE.U32 R20, R99, R108, R6 ;  /* 0x0000006c63147225 */ /* 0x000fe200078e0006 */
[----:B0-----:R-:W-:-:S03]  /*23d0*/  SHF.L.U64.HI R15, R110, 0x3, R111 ;  /* 0x000000036e0f7819 */ /* 0x001fc6000001026f */
[----:B------:R-:W-:Y:S01]  /*23e0*/  IMAD.IADD R7, R105, 0x1, R21 ;  /* 0x0000000169077824 */ /* 0x000fe200078e0215 */
[----:B------:R-:W-:Y:S01]  /*23f0*/  LEA R6, P4, R20, R112, 0x2 ;  /* 0x0000007014067211 */ /* 0x000fe200078810ff */
[----:B------:R-:W-:-:S03]  /*2400*/  IMAD.SHL.U32 R14, R110, 0x8, RZ ;  /* 0x000000086e0e7824 */ /* 0x000fc600078e00ff */
[----:B------:R-:W-:Y:S01]  /*2410*/  LEA.HI.X R7, R20, R113, R7, 0x2, P4 ;  /* 0x0000007114077211 */ /* 0x000fe200020f1407 */
[----:B------:R-:W-:Y:S01]  /*2420*/  IMAD.WIDE.U32 R20, R100, R110, R14 ;  /* 0x0000006e64147225 */ /* 0x000fe200078e000e */
[----:B--2---:R-:W-:-:S05]  /*2430*/  LOP3.LUT R10, R5, 0xffffe000, RZ, 0xc0, !PT ;  /* 0xffffe000050a7812 */ /* 0x004fca00078ec0ff */
[----:B------:R-:W-:Y:S01]  /*2440*/  FMUL R11, R10, R89 ;  /* 0x000000590a0b7220 */ /* 0x000fe20000400000 */
[----:B------:R-:W-:-:S03]  /*2450*/  LEA R10, P1, R104, UR4, 0x2 ;  /* 0x00000004680a7c11 */ /* 0x000fc6000f8210ff */
[----:B------:R-:W-:Y:S01]  /*2460*/  FFMA R109, R24, R88, R11 ;  /* 0x00000058186d7223 */ /* 0x000fe2000000000b */
[----:B------:R-:W-:Y:S02]  /*2470*/  LEA.HI.X R11, R104, UR5, R115, 0x2, P1 ;  /* 0x00000005680b7c11 */ /* 0x000fe400088f1473 */
[----:B------:R-:W-:Y:S02]  /*2480*/  ISETP.GT.AND P1, PT, R3, RZ, P0 ;  /* 0x000000ff0300720c */ /* 0x000fe40000724270 */
[----:B------:R-:W-:-:S05]  /*2490*/  F2FP.TF32.F32.PACK_B R109, R109 ;  /* 0x0000006dff6d723e */ /* 0x000fca00024050ff */
[----:B------:R0:W-:Y:S06]  /*24a0*/  @P3 STG.E desc[UR38][R10.64], R109 ;  /* 0x0000006d0a003986 */ /* 0x0001ec000c101926 */
[----:B------:R-:W-:Y:S05]  /*24b0*/  @!P1 BRA `(.L_x_37) ;  /* 0x0000000000049947 */ /* 0x000fea0003800000 */
[----:B------:R1:W5:Y:S02]  /*24c0*/  LDG.E.LTC128B R5, desc[UR38][R6.64+0x4] ;  /* 0x0000042606057981 */ /* 0x000364000c1e1920 */
.L_x_37:
[----:B------:R-:W-:Y:S05]  /*24d0*/  BSYNC B1 ;  /* 0x0000000000017941 */ /* 0x000fea0003800000 */
.L_x_36:
[----:B-----5:R-:W-:Y:S01]  /*24e0*/  LOP3.LUT R12, R5, 0xffffe000, RZ, 0xc0, !PT ;  /* 0xffffe000050c7812 */ /* 0x020fe200078ec0ff */
[----:B------:R-:W-:Y:S01]  /*24f0*/  IMAD.IADD R101, R101, 0x1, R21 ;  /* 0x0000000165657824 */ /* 0x000fe200078e0215 */
[----:B------:R-:W-:Y:S01]  /*2500*/  IADD3 R106, P3, R106, R20, RZ ;  /* 0x000000146a6a7210 */ /* 0x000fe20007f7e0ff */
[----:B------:R-:W-:Y:S01]  /*2510*/  IMAD.MOV.U32 R24, RZ, RZ, R5 ;  /* 0x000000ffff187224 */ /* 0x000fe200078e0005 */
[----:B------:R-:W-:Y:S01]  /*2520*/  ISETP.GT.AND P2, PT, R3, 0x8, P2 ;  /* 0x000000080300780c */ /* 0x000fe20001744270 */
[----:B------:R-:W-:Y:S02]  /*2530*/  FMUL R12, R12, R89 ;  /* 0x000000590c0c7220 */ /* 0x000fe40000400000 */
[----:B------:R-:W-:Y:S01]  /*2540*/  IMAD.X R13, R101, 0x1, R13, P3 ;  /* 0x00000001650d7824 */ /* 0x000fe200018e060d */
[----:B------:R-:W-:Y:S01]  /*2550*/  LEA R14, P3, R106, R112, 0x2 ;  /* 0x000000706a0e7211 */ /* 0x000fe200078610ff */
[----:B------:R-:W-:-:S03]  /*2560*/  FFMA R25, R25, R88, R12 ;  /* 0x0000005819197223 */ /* 0x000fc6000000000c */
[----:B------:R-:W-:Y:S02]  /*2570*/  LEA.HI.X R15, R106, R113, R13, 0x2, P3 ;  /* 0x000000716a0f7211 */ /* 0x000fe400018f140d */
[----:B------:R-:W-:-:S05]  /*2580*/  F2FP.TF32.F32.PACK_B R25, R25 ;  /* 0x00000019ff19723e */ /* 0x000fca00024050ff */
[----:B------:R2:W-:Y:S04]  /*2590*/  @P1 STG.E desc[UR38][R10.64+0x4], R25 ;  /* 0x000004190a001986 */ /* 0x0005e8000c101926 */
[----:B------:R-:W3:Y:S01]  /*25a0*/  @P2 LDG.E.LTC128B R24, desc[UR38][R14.64] ;  /* 0x000000260e182981 */ /* 0x000ee2000c1e1920 */
[----:B------:R-:W-:Y:S01]  /*25b0*/  IADD3 R20, P1, R8, R20, RZ ;  /* 0x0000001408147210 */ /* 0x000fe20007f3e0ff */
[----:B------:R-:W-:Y:S01]  /*25c0*/  BSSY B1, `(.L_x_38) ;  /* 0x0000011000017945 */ /* 0x000fe20003800000 */
[----:B------:R-:W-:-:S03]  /*25d0*/  ISETP.GT.AND P0, PT, R3, 0x8, P0 ;  /* 0x000000080300780c */ /* 0x000fc60000704270 */
[----:B------:R-:W-:Y:S01]  /*25e0*/  IMAD.X R21, R9, 0x1, R101, P1 ;  /* 0x0000000109157824 */ /* 0x000fe200008e0665 */
[C---:B------:R-:W-:Y:S02]  /*25f0*/  SHF.L.U64.HI R9, R90.reuse, 0x2, R91 ;  /* 0x000000025a097819 */ /* 0x040fe4000001025b */
[----:B------:R-:W-:Y:S01]  /*2600*/  LEA R12, P1, R90, R10, 0x2 ;  /* 0x0000000a5a0c7211 */ /* 0x000fe200078210ff */
[----:B------:R-:W-:-:S04]  /*2610*/  IMAD.WIDE.U32 R20, R99, R108, R20 ;  /* 0x0000006c63147225 */ /* 0x000fc800078e0014 */
[----:B------:R-:W-:Y:S01]  /*2620*/  IMAD.X R13, R9, 0x1, R11, P1 ;  /* 0x00000001090d7824 */ /* 0x000fe200008e060b */
[----:B---3--:R-:W-:-:S05]  /*2630*/  LOP3.LUT R8, R24, 0xffffe000, RZ, 0xc0, !PT ;  /* 0xffffe00018087812 */ /* 0x008fca00078ec0ff */
[----:B------:R-:W-:Y:S01]  /*2640*/  FMUL R5, R8, R89 ;  /* 0x0000005908057220 */ /* 0x000fe20000400000 */
[----:B------:R-:W-:-:S03]  /*2650*/  LEA R8, P3, R20, R112, 0x2 ;  /* 0x0000007014087211 */ /* 0x000fc600078610ff */
[----:B------:R-:W-:Y:S01]  /*2660*/  FFMA R99, R26, R88, R5 ;  /* 0x000000581a637223 */ /* 0x000fe20000000005 */
[----:B------:R-:W-:-:S04]  /*2670*/  IMAD.IADD R5, R105, 0x1, R21 ;  /* 0x0000000169057824 */ /* 0x000fc800078e0215 */
[----:B------:R-:W-:Y:S02]  /*2680*/  F2FP.TF32.F32.PACK_B R99, R99 ;  /* 0x00000063ff63723e */ /* 0x000fe400024050ff */
[----:B------:R-:W-:-:S03]  /*2690*/  LEA.HI.X R9, R20, R113, R5, 0x2, P3 ;  /* 0x0000007114097211 */ /* 0x000fc600018f1405 */
[----:B------:R2:W-:Y:S01]  /*26a0*/  @P2 STG.E desc[UR38][R12.64], R99 ;  /* 0x000000630c002986 */ /* 0x0005e2000c101926 */
[----:B------:R-:W-:Y:S05]  /*26b0*/  @!P0 BRA `(.L_x_39) ;  /* 0x0000000000048947 */ /* 0x000fea0003800000 */
[----:B------:R3:W5:Y:S02]  /*26c0*/  LDG.E.LTC128B R24, desc[UR38][R8.64+0x4] ;  /* 0x0000042608187981 */ /* 0x000764000c1e1920 */
.L_x_39:
[----:B------:R-:W-:Y:S05]  /*26d0*/  BSYNC B1 ;  /* 0x0000000000017941 */ /* 0x000fea0003800000 */
.L_x_38:
[----:B-----5:R-:W-:Y:S01]  /*26e0*/  LOP3.LUT R14, R24, 0xffffe000, RZ, 0xc0, !PT ;  /* 0xffffe000180e7812 */ /* 0x020fe200078ec0ff */
[----:B------:R-:W-:Y:S01]  /*26f0*/  BSSY B1, `(.L_x_40) ;  /* 0x0000009000017945 */ /* 0x000fe20003800000 */
[----:B------:R-:W-:-:S03]  /*2700*/  ISETP.GT.AND P1, PT, R4, 0x8, PT ;  /* 0x000000080400780c */ /* 0x000fc60003f24270 */
[----:B------:R-:W-:Y:S01]  /*2710*/  FMUL R14, R14, R89 ;  /* 0x000000590e0e7220 */ /* 0x000fe20000400000 */
[----:B------:R-:W-:-:S03]  /*2720*/  ISETP.GT.AND P2, PT, R3, RZ, P1 ;  /* 0x000000ff0300720c */ /* 0x000fc60000f44270 */
[----:B------:R-:W-:-:S05]  /*2730*/  FFMA R27, R27, R88, R14 ;  /* 0x000000581b1b7223 */ /* 0x000fca000000000e */
[----:B------:R-:W-:-:S05]  /*2740*/  F2FP.TF32.F32.PACK_B R27, R27 ;  /* 0x0000001bff1b723e */ /* 0x000fca00024050ff */
[----:B------:R4:W-:Y:S01]  /*2750*/  @P0 STG.E desc[UR38][R12.64+0x4], R27 ;  /* 0x0000041b0c000986 */ /* 0x0009e2000c101926 */
[----:B------:R-:W-:Y:S05]  /*2760*/  @!P2 BRA `(.L_x_41) ;  /* 0x000000000004a947 */ /* 0x000fea0003800000 */
[----:B------:R0:W5:Y:S02]  /*2770*/  LDG.E.LTC128B R24, desc[UR38][R6.64+0x20] ;  /* 0x0000202606187981 */ /* 0x000164000c1e1920 */
.L_x_41:
[----:B------:R-:W-:Y:S05]  /*2780*/  BSYNC B1 ;  /* 0x0000000000017941 */ /* 0x000fea0003800000 */
.L_x_40:
        /* <DEDUP_REMOVED lines=10> */
.L_x_43:
[----:B------:R-:W-:Y:S05]  /*2830*/  BSYNC B1 ;  /* 0x0000000000017941 */ /* 0x000fea0003800000 */
.L_x_42:
[----:B-----5:R-:W-:Y:S01]  /*2840*/  LOP3.LUT R14, R24, 0xffffe000, RZ, 0xc0, !PT ;  /* 0xffffe000180e7812 */ /* 0x020fe200078ec0ff */
[----:B------:R-:W-:Y:S01]  /*2850*/  BSSY B1, `(.L_x_44) ;  /* 0x0000008000017945 */ /* 0x000fe20003800000 */
[----:B------:R-:W-:-:S03]  /*2860*/  ISETP.GT.AND P1, PT, R3, 0x8, P1 ;  /* 0x000000080300780c */ /* 0x000fc60000f24270 */
[----:B------:R-:W-:-:S04]  /*2870*/  FMUL R14, R14, R89 ;  /* 0x000000590e0e7220 */ /* 0x000fc80000400000 */
[----:B------:R-:W-:-:S05]  /*2880*/  FFMA R29, R29, R88, R14 ;  /* 0x000000581d1d7223 */ /* 0x000fca000000000e */
[----:B------:R-:W-:-:S05]  /*2890*/  F2FP.TF32.F32.PACK_B R29, R29 ;  /* 0x0000001dff1d723e */ /* 0x000fca00024050ff */
[----:B------:R0:W-:Y:S01]  /*28a0*/  @P3 STG.E desc[UR38][R10.64+0x24], R29 ;  /* 0x0000241d0a003986 */ /* 0x0001e2000c101926 */
[----:B------:R-:W-:Y:S05]  /*28b0*/  @!P1 BRA `(.L_x_45) ;  /* 0x0000000000049947 */ /* 0x000fea0003800000 */
[----:B------:R0:W5:Y:S02]  /*28c0*/  LDG.E.LTC128B R24, desc[UR38][R8.64+0x20] ;  /* 0x0000202608187981 */ /* 0x000164000c1e1920 */
.L_x_45:
[----:B------:R-:W-:Y:S05]  /*28d0*/  BSYNC B1 ;  /* 0x0000000000017941 */ /* 0x000fea0003800000 */
.L_x_44:
[----:B-----5:R-:W-:Y:S01]  /*28e0*/  LOP3.LUT R14, R24, 0xffffe000, RZ, 0xc0, !PT ;  /* 0xffffe000180e7812 */ /* 0x020fe200078ec0ff */
[----:B------:R-:W-:Y:S01]  /*28f0*/  BSSY B1, `(.L_x_46) ;  /* 0x0000008000017945 */ /* 0x000fe20003800000 */
[----:B------:R-:W-:-:S03]  /*2900*/  ISETP.GT.AND P0, PT, R3, 0x8, P0 ;  /* 0x000000080300780c */ /* 0x000fc60000704270 */
[----:B0-----:R-:W-:-:S04]  /*2910*/  FMUL R5, R14, R89 ;  /* 0x000000590e057220 */ /* 0x001fc80000400000 */
[----:B------:R-:W-:-:S05]  /*2920*/  FFMA R5, R30, R88, R5 ;  /* 0x000000581e057223 */ /* 0x000fca0000000005 */
[----:B------:R-:W-:-:S05]  /*2930*/  F2FP.TF32.F32.PACK_B R5, R5 ;  /* 0x00000005ff05723e */ /* 0x000fca00024050ff */
[----:B------:R0:W-:Y:S01]  /*2940*/  @P1 STG.E desc[UR38][R12.64+0x20], R5 ;  /* 0x000020050c001986 */ /* 0x0001e2000c101926 */
[----:B------:R-:W-:Y:S05]  /*2950*/  @!P0 BRA `(.L_x_47) ;  /* 0x0000000000048947 */ /* 0x000fea0003800000 */
[----:B------:R0:W5:Y:S02]  /*2960*/  LDG.E.LTC128B R24, desc[UR38][R8.64+0x24] ;  /* 0x0000242608187981 */ /* 0x000164000c1e1920 */
.L_x_47:
[----:B------:R-:W-:Y:S05]  /*2970*/  BSYNC B1 ;  /* 0x0000000000017941 */ /* 0x000fea0003800000 */
.L_x_46:
        /* <DEDUP_REMOVED lines=10> */
.L_x_49:
[----:B------:R-:W-:Y:S05]  /*2a20*/  BSYNC B1 ;  /* 0x0000000000017941 */ /* 0x000fea0003800000 */
.L_x_48:
[----:B-----5:R-:W-:Y:S01]  /*2a30*/  LOP3.LUT R14, R24, 0xffffe000, RZ, 0xc0, !PT ;  /* 0xffffe000180e7812 */ /* 0x020fe200078ec0ff */
[----:B------:R-:W-:Y:S01]  /*2a40*/  BSSY B1, `(.L_x_50) ;  /* 0x0000009000017945 */ /* 0x000fe20003800000 */
[----:B------:R-:W-:-:S03]  /*2a50*/  ISETP.GT.AND P0, PT, R4, 0x11, PT ;  /* 0x000000110400780c */ /* 0x000fc60003f04270 */
[----:B0-----:R-:W-:Y:S01]  /*2a60*/  FMUL R5, R14, R89 ;  /* 0x000000590e057220 */ /* 0x001fe20000400000 */
[----:B------:R-:W-:-:S03]  /*2a70*/  ISETP.GT.AND P3, PT, R3, RZ, P0 ;  /* 0x000000ff0300720c */ /* 0x000fc60000764270 */
[----:B------:R-:W-:-:S05]  /*2a80*/  FFMA R5, R32, R88, R5 ;  /* 0x0000005820057223 */ /* 0x000fca0000000005 */
[----:B------:R-:W-:-:S05]  /*2a90*/  F2FP.TF32.F32.PACK_B R5, R5 ;  /* 0x00000005ff05723e */ /* 0x000fca00024050ff */
[----:B------:R0:W-:Y:S01]  /*2aa0*/  @P2 STG.E desc[UR38][R10.64+0x40], R5 ;  /* 0x000040050a002986 */ /* 0x0001e2000c101926 */
[----:B------:R-:W-:Y:S05]  /*2ab0*/  @!P3 BRA `(.L_x_51) ;  /* 0x000000000004b947 */ /* 0x000fea0003800000 */
[----:B------:R0:W5:Y:S02]  /*2ac0*/  LDG.E.LTC128B R24, desc[UR38][R6.64+0x44] ;  /* 0x0000442606187981 */ /* 0x000164000c1e1920 */
.L_x_51:
[----:B------:R-:W-:Y:S05]  /*2ad0*/  BSYNC B1 ;  /* 0x0000000000017941 */ /* 0x000fea0003800000 */
.L_x_50:
        /* <DEDUP_REMOVED lines=9> */
.L_x_53:
[----:B------:R-:W-:Y:S05]  /*2b70*/  BSYNC B1 ;  /* 0x0000000000017941 */ /* 0x000fea0003800000 */
.L_x_52:
        /* <DEDUP_REMOVED lines=9> */
.L_x_55:
[----:B------:R-:W-:Y:S05]  /*2c10*/  BSYNC B1 ;  /* 0x0000000000017941 */ /* 0x000fea0003800000 */
.L_x_54:
        /* <DEDUP_REMOVED lines=10> */
.L_x_57:
[----:B------:R-:W-:Y:S05]  /*2cc0*/  BSYNC B1 ;  /* 0x0000000000017941 */ /* 0x000fea0003800000 */
.L_x_56:
        /* <DEDUP_REMOVED lines=10> */
.L_x_59:
[----:B------:R-:W-:Y:S05]  /*2d70*/  BSYNC B1 ;  /* 0x0000000000017941 */ /* 0x000fea0003800000 */
.L_x_58:
        /* <DEDUP_REMOVED lines=9> */
.L_x_61:
[----:B------:R-:W-:Y:S05]  /*2e10*/  BSYNC B1 ;  /* 0x0000000000017941 */ /* 0x000fea0003800000 */
.L_x_60:
        /* <DEDUP_REMOVED lines=9> */
.L_x_63:
[----:B------:R-:W-:Y:S05]  /*2eb0*/  BSYNC B1 ;  /* 0x0000000000017941 */ /* 0x000fea0003800000 */
.L_x_62:
        /* <DEDUP_REMOVED lines=10> */
.L_x_65:
[----:B------:R-:W-:Y:S05]  /*2f60*/  BSYNC B1 ;  /* 0x0000000000017941 */ /* 0x000fea0003800000 */
.L_x_64:
        /* <DEDUP_REMOVED lines=10> */
.L_x_67:
[----:B------:R-:W-:Y:S05]  /*3010*/  BSYNC B1 ;  /* 0x0000000000017941 */ /* 0x000fea0003800000 */
.L_x_66:
        /* <DEDUP_REMOVED lines=9> */
.L_x_69:
[----:B------:R-:W-:Y:S05]  /*30b0*/  BSYNC B1 ;  /* 0x0000000000017941 */ /* 0x000fea0003800000 */
.L_x_68:
        /* <DEDUP_REMOVED lines=9> */
.L_x_71:
[----:B------:R-:W-:Y:S05]  /*3150*/  BSYNC B1 ;  /* 0x0000000000017941 */ /* 0x000fea0003800000 */
.L_x_70:
        /* <DEDUP_REMOVED lines=10> */
.L_x_73:
[----:B------:R-:W-:Y:S05]  /*3200*/  BSYNC B1 ;  /* 0x0000000000017941 */ /* 0x000fea0003800000 */
.L_x_72:
        /* <DEDUP_REMOVED lines=10> */
.L_x_75:
[----:B------:R-:W-:Y:S05]  /*32b0*/  BSYNC B1 ;  /* 0x0000000000017941 */ /* 0x000fea0003800000 */
.L_x_74:
        /* <DEDUP_REMOVED lines=9> */
.L_x_77:
[----:B------:R-:W-:Y:S05]  /*3350*/  BSYNC B1 ;  /* 0x0000000000017941 */ /* 0x000fea0003800000 */
.L_x_76:
        /* <DEDUP_REMOVED lines=9> */
.L_x_79:
[----:B------:R-:W-:Y:S05]  /*33f0*/  BSYNC B1 ;  /* 0x0000000000017941 */ /* 0x000fea0003800000 */
.L_x_78:
        /* <DEDUP_REMOVED lines=10> */
.L_x_81:
[----:B------:R-:W-:Y:S05]  /*34a0*/  BSYNC B1 ;  /* 0x0000000000017941 */ /* 0x000fea0003800000 */
.L_x_80:
        /* <DEDUP_REMOVED lines=10> */
.L_x_83:
[----:B------:R-:W-:Y:S05]  /*3550*/  BSYNC B1 ;  /* 0x0000000000017941 */ /* 0x000fea0003800000 */
.L_x_82:
        /* <DEDUP_REMOVED lines=9> */
.L_x_85:
[----:B------:R-:W-:Y:S05]  /*35f0*/  BSYNC B1 ;  /* 0x0000000000017941 */ /* 0x000fea0003800000 */
.L_x_84:
        /* <DEDUP_REMOVED lines=9> */
.L_x_87:
[----:B------:R-:W-:Y:S05]  /*3690*/  BSYNC B1 ;  /* 0x0000000000017941 */ /* 0x000fea0003800000 */
.L_x_86:
        /* <DEDUP_REMOVED lines=10> */
.L_x_89:
[----:B------:R-:W-:Y:S05]  /*3740*/  BSYNC B1 ;  /* 0x0000000000017941 */ /* 0x000fea0003800000 */
.L_x_88:
        /* <DEDUP_REMOVED lines=10> */
.L_x_91:
[----:B------:R-:W-:Y:S05]  /*37f0*/  BSYNC B1 ;  /* 0x0000000000017941 */ /* 0x000fea0003800000 */
.L_x_90:
        /* <DEDUP_REMOVED lines=9> */
.L_x_93:
[----:B------:R-:W-:Y:S05]  /*3890*/  BSYNC B1 ;  /* 0x0000000000017941 */ /* 0x000fea0003800000 */
.L_x_92:
        /* <DEDUP_REMOVED lines=9> */
.L_x_95:
[----:B------:R-:W-:Y:S05]  /*3930*/  BSYNC B1 ;  /* 0x0000000000017941 */ /* 0x000fea0003800000 */
.L_x_94:
        /* <DEDUP_REMOVED lines=10> */
.L_x_97:
[----:B------:R-:W-:Y:S05]  /*39e0*/  BSYNC B1 ;  /* 0x0000000000017941 */ /* 0x000fea0003800000 */
.L_x_96:
        /* <DEDUP_REMOVED lines=10> */
.L_x_99:
[----:B------:R-:W-:Y:S05]  /*3a90*/  BSYNC B1 ;  /* 0x0000000000017941 */ /* 0x000fea0003800000 */
.L_x_98:
        /* <DEDUP_REMOVED lines=9> */
.L_x_101:
[----:B------:R-:W-:Y:S05]  /*3b30*/  BSYNC B1 ;  /* 0x0000000000017941 */ /* 0x000fea0003800000 */
.L_x_100:
        /* <DEDUP_REMOVED lines=9> */
.L_x_103:
[----:B------:R-:W-:Y:S05]  /*3bd0*/  BSYNC B1 ;  /* 0x0000000000017941 */ /* 0x000fea0003800000 */
.L_x_102:
        /* <DEDUP_REMOVED lines=10> */
.L_x_105:
[----:B------:R-:W-:Y:S05]  /*3c80*/  BSYNC B1 ;  /* 0x0000000000017941 */ /* 0x000fea0003800000 */
.L_x_104:
        /* <DEDUP_REMOVED lines=10> */
.L_x_107:
[----:B------:R-:W-:Y:S05]  /*3d30*/  BSYNC B1 ;  /* 0x0000000000017941 */ /* 0x000fea0003800000 */
.L_x_106:
        /* <DEDUP_REMOVED lines=9> */
.L_x_109:
[----:B------:R-:W-:Y:S05]  /*3dd0*/  BSYNC B1 ;  /* 0x0000000000017941 */ /* 0x000fea0003800000 */
.L_x_108:
        /* <DEDUP_REMOVED lines=9> */
.L_x_111:
[----:B------:R-:W-:Y:S05]  /*3e70*/  BSYNC B1 ;  /* 0x0000000000017941 */ /* 0x000fea0003800000 */
.L_x_110:
        /* <DEDUP_REMOVED lines=10> */
.L_x_113:
[----:B------:R-:W-:Y:S05]  /*3f20*/  BSYNC B1 ;  /* 0x0000000000017941 */ /* 0x000fea0003800000 */
.L_x_112:
        /* <DEDUP_REMOVED lines=10> */
.L_x_115:
[----:B------:R-:W-:Y:S05]  /*3fd0*/  BSYNC B1 ;  /* 0x0000000000017941 */ /* 0x000fea0003800000 */
.L_x_114:
        /* <DEDUP_REMOVED lines=9> */
.L_x_117:
[----:B------:R-:W-:Y:S05]  /*4070*/  BSYNC B1 ;  /* 0x0000000000017941 */ /* 0x000fea0003800000 */
.L_x_116:
        /* <DEDUP_REMOVED lines=9> */
.L_x_119:
[----:B------:R-:W-:Y:S05]  /*4110*/  BSYNC B1 ;  /* 0x0000000000017941 */ /* 0x000fea0003800000 */
.L_x_118:
        /* <DEDUP_REMOVED lines=10> */
.L_x_121:
[----:B------:R-:W-:Y:S05]  /*41c0*/  BSYNC B1 ;  /* 0x0000000000017941 */ /* 0x000fea0003800000 */
.L_x_120:
        /* <DEDUP_REMOVED lines=10> */
.L_x_123:
[----:B------:R-:W-:Y:S05]  /*4270*/  BSYNC B1 ;  /* 0x0000000000017941 */ /* 0x000fea0003800000 */
.L_x_122:
        /* <DEDUP_REMOVED lines=9> */
.L_x_125:
[----:B------:R-:W-:Y:S05]  /*4310*/  BSYNC B1 ;  /* 0x0000000000017941 */ /* 0x000fea0003800000 */
.L_x_124:
        /* <DEDUP_REMOVED lines=9> */
.L_x_127:
[----:B------:R-:W-:Y:S05]  /*43b0*/  BSYNC B1 ;  /* 0x0000000000017941 */ /* 0x000fea0003800000 */
.L_x_126:
        /* <DEDUP_REMOVED lines=10> */
.L_x_129:
[----:B------:R-:W-:Y:S05]  /*4460*/  BSYNC B1 ;  /* 0x0000000000017941 */ /* 0x000fea0003800000 */
.L_x_128:
        /* <DEDUP_REMOVED lines=10> */
.L_x_131:
[----:B------:R-:W-:Y:S05]  /*4510*/  BSYNC B1 ;  /* 0x0000000000017941 */ /* 0x000fea0003800000 */
.L_x_130:
        /* <DEDUP_REMOVED lines=9> */
.L_x_133:
[----:B------:R-:W-:Y:S05]  /*45b0*/  BSYNC B1 ;  /* 0x0000000000017941 */ /* 0x000fea0003800000 */
.L_x_132:
        /* <DEDUP_REMOVED lines=9> */
.L_x_135:
[----:B------:R-:W-:Y:S05]  /*4650*/  BSYNC B1 ;  /* 0x0000000000017941 */ /* 0x000fea0003800000 */
.L_x_134:
        /* <DEDUP_REMOVED lines=10> */
.L_x_137:
[----:B------:R-:W-:Y:S05]  /*4700*/  BSYNC B1 ;  /* 0x0000000000017941 */ /* 0x000fea0003800000 */
.L_x_136:
        /* <DEDUP_REMOVED lines=10> */
.L_x_139:
[----:B------:R-:W-:Y:S05]  /*47b0*/  BSYNC B1 ;  /* 0x0000000000017941 */ /* 0x000fea0003800000 */
.L_x_138:
        /* <DEDUP_REMOVED lines=9> */
.L_x_141:
[----:B------:R-:W-:Y:S05]  /*4850*/  BSYNC B1 ;  /* 0x0000000000017941 */ /* 0x000fea0003800000 */
.L_x_140:
        /* <DEDUP_REMOVED lines=9> */
.L_x_143:
[----:B------:R-:W-:Y:S05]  /*48f0*/  BSYNC B1 ;  /* 0x0000000000017941 */ /* 0x000fea0003800000 */
.L_x_142:
        /* <DEDUP_REMOVED lines=10> */
.L_x_145:
[----:B------:R-:W-:Y:S05]  /*49a0*/  BSYNC B1 ;  /* 0x0000000000017941 */ /* 0x000fea0003800000 */
.L_x_144:
        /* <DEDUP_REMOVED lines=10> */
.L_x_147:
[----:B------:R-:W-:Y:S05]  /*4a50*/  BSYNC B1 ;  /* 0x0000000000017941 */ /* 0x000fea0003800000 */
.L_x_146:
        /* <DEDUP_REMOVED lines=9> */
.L_x_149:
[----:B------:R-:W-:Y:S05]  /*4af0*/  BSYNC B1 ;  /* 0x0000000000017941 */ /* 0x000fea0003800000 */
.L_x_148:
        /* <DEDUP_REMOVED lines=9> */
.L_x_151:
[----:B------:R-:W-:Y:S05]  /*4b90*/  BSYNC B1 ;  /* 0x0000000000017941 */ /* 0x000fea0003800000 */
.L_x_150:
        /* <DEDUP_REMOVED lines=10> */
.L_x_153:
[----:B------:R-:W-:Y:S05]  /*4c40*/  BSYNC B1 ;  /* 0x0000000000017941 */ /* 0x000fea0003800000 */
.L_x_152:
[----:B-----5:R-:W-:Y:S01]  /*4c50*/  LOP3.LUT R14, R24, 0xffffe000, RZ, 0xc0, !PT ;  /* 0xffffe000180e7812 */ /* 0x020fe200078ec0ff */
[----:B------:R-:W-:Y:S01]  /*4c60*/  BSSY B1, `(.L_x_154) ;  /* 0x000000b000017945 */ /* 0x000fe20003800000 */
[----:B------:R-:W-:Y:S01]  /*4c70*/  ISETP.GT.AND P0, PT, R4, 0x79, PT ;  /* 0x000000790400780c */ /* 0x000fe20003f04270 */
[----:B------:R-:W-:Y:S02]  /*4c80*/  @P2 IMAD.MOV.U32 R4, RZ, RZ, R10 ;  /* 0x000000ffff042224 */ /* 0x000fe400078e000a */
[----:B0-----:R-:W-:Y:S01]  /*4c90*/  FMUL R5, R14, R89 ;  /* 0x000000590e057220 */ /* 0x001fe20000400000 */
[----:B------:R-:W-:-:S03]  /*4ca0*/  ISETP.GT.AND P3, PT, R3, RZ, P0 ;  /* 0x000000ff0300720c */ /* 0x000fc60000764270 */
[----:B------:R-:W-:Y:S01]  /*4cb0*/  FFMA R15, R84, R88, R5 ;  /* 0x00000058540f7223 */ /* 0x000fe20000000005 */
[----:B------:R-:W-:-:S04]  /*4cc0*/  @P2 IMAD.MOV.U32 R5, RZ, RZ, R11 ;  /* 0x000000ffff052224 */ /* 0x000fc800078e000b */
[----:B------:R-:W-:-:S05]  /*4cd0*/  F2FP.TF32.F32.PACK_B R15, R15 ;  /* 0x0000000fff0f723e */ /* 0x000fca00024050ff */
[----:B------:R0:W-:Y:S01]  /*4ce0*/  @P2 STG.E desc[UR38][R4.64+0x1e0], R15 ;  /* 0x0001e00f04002986 */ /* 0x0001e2000c101926 */
[----:B------:R-:W-:Y:S05]  /*4cf0*/  @!P3 BRA `(.L_x_155) ;  /* 0x000000000004b947 */ /* 0x000fea0003800000 */
[----:B------:R0:W5:Y:S02]  /*4d00*/  LDG.E.LTC128B R24, desc[UR38][R6.64+0x1e4] ;  /* 0x0001e42606187981 */ /* 0x000164000c1e1920 */
.L_x_155:
[----:B------:R-:W-:Y:S05]  /*4d10*/  BSYNC B1 ;  /* 0x0000000000017941 */ /* 0x000fea0003800000 */
.L_x_154:
[----:B0----5:R-:W-:Y:S01]  /*4d20*/  LOP3.LUT R4, R24, 0xffffe000, RZ, 0xc0, !PT ;  /* 0xffffe00018047812 */ /* 0x021fe200078ec0ff */
        /* <DEDUP_REMOVED lines=8> */
.L_x_157:
[----:B------:R-:W-:Y:S05]  /*4db0*/  BSYNC B1 ;  /* 0x0000000000017941 */ /* 0x000fea0003800000 */
.L_x_156:
[----:B-----5:R-:W-:Y:S01]  /*4dc0*/  LOP3.LUT R4, R24, 0xffffe000, RZ, 0xc0, !PT ;  /* 0xffffe00018047812 */ /* 0x020fe200078ec0ff */
[----:B------:R-:W-:Y:S01]  /*4dd0*/  BSSY B1, `(.L_x_158) ;  /* 0x000000a000017945 */ /* 0x000fe20003800000 */
[----:B------:R-:W-:-:S03]  /*4de0*/  ISETP.GT.AND P0, PT, R3, 0x8, P0 ;  /* 0x000000080300780c */ /* 0x000fc60000704270 */
[----:B------:R-:W-:Y:S01]  /*4df0*/  FMUL R5, R4, R89 ;  /* 0x0000005904057220 */ /* 0x000fe20000400000 */
[----:B------:R-:W-:-:S03]  /*4e00*/  @P1 IMAD.MOV.U32 R4, RZ, RZ, R12 ;  /* 0x000000ffff041224 */ /* 0x000fc600078e000c */
[----:B-1----:R-:W-:Y:S01]  /*4e10*/  FFMA R7, R86, R88, R5 ;  /* 0x0000005856077223 */ /* 0x002fe20000000005 */
[----:B------:R-:W-:-:S04]  /*4e20*/  @P1 IMAD.MOV.U32 R5, RZ, RZ, R13 ;  /* 0x000000ffff051224 */ /* 0x000fc800078e000d */
[----:B------:R-:W-:-:S05]  /*4e30*/  F2FP.TF32.F32.PACK_B R7, R7 ;  /* 0x00000007ff07723e */ /* 0x000fca00024050ff */
[----:B------:R1:W-:Y:S01]  /*4e40*/  @P1 STG.E desc[UR38][R4.64+0x1e0], R7 ;  /* 0x0001e00704001986 */ /* 0x0003e2000c101926 */
[----:B------:R-:W-:Y:S05]  /*4e50*/  @!P0 BRA `(.L_x_159) ;  /* 0x0000000000048947 */ /* 0x000fea0003800000 */
[----:B------:R0:W5:Y:S02]  /*4e60*/  LDG.E.LTC128B R24, desc[UR38][R8.64+0x1e4] ;  /* 0x0001e42608187981 */ /* 0x000164000c1e1920 */
.L_x_159:
[----:B------:R-:W-:Y:S05]  /*4e70*/  BSYNC B1 ;  /* 0x0000000000017941 */ /* 0x000fea0003800000 */
.L_x_158:
[----:B------:R-:W-:Y:S05]  /*4e80*/  @!P0 BRA `(.L_x_160) ;  /* 0x0000001000d08947 */ /* 0x000fea0003800000 */
[----:B-----5:R-:W-:-:S05]  /*4e90*/  LOP3.LUT R24, R24, 0xffffe000, RZ, 0xc0, !PT ;  /* 0xffffe00018187812 */ /* 0x020fca00078ec0ff */
[----:B------:R-:W-:-:S04]  /*4ea0*/  FMUL R24, R24, R89 ;  /* 0x0000005918187220 */ /* 0x000fc80000400000 */
[----:B------:R-:W-:-:S05]  /*4eb0*/  FFMA R87, R87, R88, R24 ;  /* 0x0000005857577223 */ /* 0x000fca0000000018 */
[----:B------:R-:W-:-:S05]  /*4ec0*/  F2FP.TF32.F32.PACK_B R87, R87 ;  /* 0x00000057ff57723e */ /* 0x000fca00024050ff */
[----:B------:R0:W-:Y:S01]  /*4ed0*/  STG.E desc[UR38][R12.64+0x1e4], R87 ;  /* 0x0001e4570c007986 */ /* 0x0001e2000c101926 */
[----:B------:R-:W-:Y:S05]  /*4ee0*/  BRA `(.L_x_160) ;  /* 0x0000001000b87947 */ /* 0x000fea0003800000 */
.L_x_35:
[----:B------:R-:W-:Y:S01]  /*4ef0*/  ISETP.GT.AND P4, PT, R4, 0x1, PT ;  /* 0x000000010400780c */ /* 0x000fe20003f84270 */
[----:B------:R-:W-:Y:S01]  /*4f00*/  ULDC.64 UR4, c[0x0][0x5c0] ;  /* 0x0001700000047ab9 */ /* 0x000fe20000000a00 */
[-C--:B------:R-:W-:Y:S01]  /*4f10*/  FMUL R5, R24, R88.reuse ;  /* 0x0000005818057220 */ /* 0x080fe20000400000 */
[----:B------:R-:W-:Y:S01]  /*4f20*/  LEA R6, P1, R104, UR4, 0x2 ;  /* 0x0000000468067c11 */ /* 0x000fe2000f8210ff */
[-C--:B------:R-:W-:Y:S01]  /*4f30*/  FMUL R25, R25, R88.reuse ;  /* 0x0000005819197220 */ /* 0x080fe20000400000 */
[C---:B------:R-:W-:Y:S01]  /*4f40*/  ISETP.GT.AND P0, PT, R3.reuse, RZ, P4 ;  /* 0x000000ff0300720c */ /* 0x040fe20002704270 */
[-C--:B------:R-:W-:Y:S01]  /*4f50*/  FMUL R11, R26, R88.reuse ;  /* 0x000000581a0b7220 */ /* 0x080fe20000400000 */
[----:B------:R-:W-:Y:S01]  /*4f60*/  ISETP.GT.AND P2, PT, R3, 0x8, P2 ;  /* 0x000000080300780c */ /* 0x000fe20001744270 */
[-C--:B------:R-:W-:Y:S01]  /*4f70*/  FMUL R27, R27, R88.reuse ;  /* 0x000000581b1b7220 */ /* 0x080fe20000400000 */
[----:B------:R-:W-:Y:S01]  /*4f80*/  LEA.HI.X R7, R104, UR5, R115, 0x2, P1 ;  /* 0x0000000568077c11 */ /* 0x000fe200088f1473 */
[-C--:B------:R-:W-:Y:S01]  /*4f90*/  FMUL R29, R29, R88.reuse ;  /* 0x000000581d1d7220 */ /* 0x080fe20000400000 */
[----:B------:R-:W-:Y:S01]  /*4fa0*/  F2FP.TF32.F32.PACK_B R5, R5 ;  /* 0x00000005ff05723e */ /* 0x000fe200024050ff */
[-C--:B------:R-:W-:Y:S01]  /*4fb0*/  FMUL R31, R31, R88.reuse ;  /* 0x000000581f1f7220 */ /* 0x080fe20000400000 */
[C---:B------:R-:W-:Y:S01]  /*4fc0*/  SHF.L.U64.HI R9, R90.reuse, 0x2, R91 ;  /* 0x000000025a097819 */ /* 0x040fe2000001025b */
[----:B------:R-:W-:Y:S01]  /*4fd0*/  FMUL R33, R33, R88 ;  /* 0x0000005821217220 */ /* 0x000fe20000400000 */
[----:B------:R-:W-:Y:S01]  /*4fe0*/  LEA R8, P1, R90, R6, 0x2 ;  /* 0x000000065a087211 */ /* 0x000fe200078210ff */
[----:B------:R0:W-:Y:S01]  /*4ff0*/  @P3 STG.E desc[UR38][R6.64], R5 ;  /* 0x0000000506003986 */ /* 0x0001e2000c101926 */
[----:B------:R-:W-:Y:S01]  /*5000*/  F2FP.TF32.F32.PACK_B R25, R25 ;  /* 0x00000019ff19723e */ /* 0x000fe200024050ff */
[-C--:B------:R-:W-:Y:S01]  /*5010*/  FMUL R13, R34, R88.reuse ;  /* 0x00000058220d7220 */ /* 0x080fe20000400000 */
[----:B------:R-:W-:Y:S01]  /*5020*/  F2FP.TF32.F32.PACK_B R11, R11 ;  /* 0x0000000bff0b723e */ /* 0x000fe200024050ff */
[----:B------:R-:W-:Y:S01]  /*5030*/  IMAD.X R9, R9, 0x1, R7, P1 ;  /* 0x0000000109097824 */ /* 0x000fe200008e0607 */
[C---:B------:R-:W-:Y:S01]  /*5040*/  ISETP.GT.AND P3, PT, R4.reuse, 0x8, PT ;  /* 0x000000080400780c */ /* 0x040fe20003f64270 */
[----:B------:R-:W-:Y:S01]  /*5050*/  @P0 STG.E desc[UR38][R6.64+0x4], R25 ;  /* 0x0000041906000986 */ /* 0x000fe2000c101926 */
[----:B------:R-:W-:Y:S01]  /*5060*/  ISETP.GT.AND P0, PT, R4, 0x9, PT ;  /* 0x000000090400780c */ /* 0x000fe20003f04270 */
[-C--:B------:R-:W-:Y:S01]  /*5070*/  FMUL R35, R35, R88.reuse ;  /* 0x0000005823237220 */ /* 0x080fe20000400000 */
[C---:B------:R-:W-:Y:S01]  /*5080*/  ISETP.GT.AND P4, PT, R3.reuse, 0x8, P4 ;  /* 0x000000080300780c */ /* 0x040fe20002784270 */
[----:B------:R1:W-:Y:S01]  /*5090*/  @P2 STG.E desc[UR38][R8.64], R11 ;  /* 0x0000000b08002986 */ /* 0x0003e2000c101926 */
[C---:B------:R-:W-:Y:S01]  /*50a0*/  ISETP.GT.AND P1, PT, R3.reuse, RZ, P3 ;  /* 0x000000ff0300720c */ /* 0x040fe20001f24270 */
[-C--:B0-----:R-:W-:Y:S01]  /*50b0*/  FMUL R5, R28, R88.reuse ;  /* 0x000000581c057220 */ /* 0x081fe20000400000 */
[----:B------:R-:W-:Y:S01]  /*50c0*/  ISETP.GT.AND P2, PT, R3, RZ, P0 ;  /* 0x000000ff0300720c */ /* 0x000fe20000744270 */
[-C--:B------:R-:W-:Y:S01]  /*50d0*/  FMUL R37, R37, R88.reuse ;  /* 0x0000005825257220 */ /* 0x080fe20000400000 */
[----:B------:R-:W-:Y:S01]  /*50e0*/  ISETP.GT.AND P3, PT, R3, 0x8, P3 ;  /* 0x000000080300780c */ /* 0x000fe20001f64270 */
[-C--:B------:R-:W-:Y:S01]  /*50f0*/  FMUL R39, R39, R88.reuse ;  /* 0x0000005827277220 */ /* 0x080fe20000400000 */
[----:B------:R-:W-:Y:S01]  /*5100*/  F2FP.TF32.F32.PACK_B R27, R27 ;  /* 0x0000001bff1b723e */ /* 0x000fe200024050ff */
[-C--:B------:R-:W-:Y:S01]  /*5110*/  FMUL R41, R41, R88.reuse ;  /* 0x0000005829297220 */ /* 0x080fe20000400000 */
[----:B------:R-:W-:Y:S01]  /*5120*/  F2FP.TF32.F32.PACK_B R5, R5 ;  /* 0x00000005ff05723e */ /* 0x000fe200024050ff */
[-C--:B------:R-:W-:Y:S01]  /*5130*/  FMUL R43, R43, R88.reuse ;  /* 0x000000582b2b7220 */ /* 0x080fe20000400000 */
[----:B------:R-:W-:Y:S01]  /*5140*/  F2FP.TF32.F32.PACK_B R29, R29 ;  /* 0x0000001dff1d723e */ /* 0x000fe200024050ff */
[-C--:B-1----:R-:W-:Y:S01]  /*5150*/  FMUL R11, R30, R88.reuse ;  /* 0x000000581e0b7220 */ /* 0x082fe20000400000 */
[----:B------:R-:W-:Y:S01]  /*5160*/  @P4 STG.E desc[UR38][R8.64+0x4], R27 ;  /* 0x0000041b08004986 */ /* 0x000fe2000c101926 */
[C---:B------:R-:W-:Y:S01]  /*5170*/  ISETP.GT.AND P4, PT, R4.reuse, 0x11, PT ;  /* 0x000000110400780c */ /* 0x040fe20003f84270 */
[-C--:B------:R-:W-:Y:S01]  /*5180*/  FMUL R45, R45, R88.reuse ;  /* 0x000000582d2d7220 */ /* 0x080fe20000400000 */
[----:B------:R-:W-:Y:S01]  /*5190*/  ISETP.GT.AND P0, PT, R3, 0x8, P0 ;  /* 0x000000080300780c */ /* 0x000fe20000704270 */
[----:B------:R0:W-:Y:S01]  /*51a0*/  @P1 STG.E desc[UR38][R6.64+0x20], R5 ;  /* 0x0000200506001986 */ /* 0x0001e2000c101926 */
[----:B------:R-:W-:Y:S01]  /*51b0*/  F2FP.TF32.F32.PACK_B R11, R11 ;  /* 0x0000000bff0b723e */ /* 0x000fe200024050ff */
[-C--:B------:R-:W-:Y:S01]  /*51c0*/  FMUL R47, R47, R88.reuse ;  /* 0x000000582f2f7220 */ /* 0x080fe20000400000 */
[----:B------:R-:W-:Y:S01]  /*51d0*/  F2FP.TF32.F32.PACK_B R31, R31 ;  /* 0x0000001fff1f723e */ /* 0x000fe200024050ff */
[----:B------:R-:W-:Y:S01]  /*51e0*/  @P2 STG.E desc[UR38][R6.64+0x24], R29 ;  /* 0x0000241d06002986 */ /* 0x000fe2000c101926 */
[----:B------:R-:W-:Y:S01]  /*51f0*/  ISETP.GT.AND P2, PT, R4, 0x10, PT ;  /* 0x000000100400780c */ /* 0x000fe20003f44270 */
[-C--:B------:R-:W-:Y:S01]  /*5200*/  FMUL R49, R49, R88.reuse ;  /* 0x0000005831317220 */ /* 0x080fe20000400000 */
[----:B------:R-:W-:Y:S01]  /*5210*/  F2FP.TF32.F32.PACK_B R33, R33 ;  /* 0x00000021ff21723e */ /* 0x000fe200024050ff */
[----:B------:R1:W-:Y:S01]  /*5220*/  @P3 STG.E desc[UR38][R8.64+0x20], R11 ;  /* 0x0000200b08003986 */ /* 0x0003e2000c101926 */
[----:B------:R-:W-:Y:S01]  /*5230*/  ISETP.GT.AND P1, PT, R3, RZ, P2 ;  /* 0x000000ff0300720c */ /* 0x000fe20001724270 */
[-C--:B------:R-:W-:Y:S01]  /*5240*/  FMUL R51, R51, R88.reuse ;  /* 0x0000005833337220 */ /* 0x080fe20000400000 */
[C---:B------:R-:W-:Y:S01]  /*5250*/  ISETP.GT.AND P3, PT, R3.reuse, RZ, P4 ;  /* 0x000000ff0300720c */ /* 0x040fe20002764270 */
[-C--:B0-----:R-:W-:Y:S01]  /*5260*/  FMUL R5, R32, R88.reuse ;  /* 0x0000005820057220 */ /* 0x081fe20000400000 */
[----:B------:R-:W-:Y:S01]  /*5270*/  ISETP.GT.AND P2, PT, R3, 0x8, P2 ;  /* 0x000000080300780c */ /* 0x000fe20001744270 */
[----:B------:R-:W-:Y:S01]  /*5280*/  @P0 STG.E desc[UR38][R8.64+0x24], R31 ;  /* 0x0000241f08000986 */ /* 0x000fe2000c101926 */
[----:B------:R-:W-:Y:S01]  /*5290*/  F2FP.TF32.F32.PACK_B R13, R13 ;  /* 0x0000000dff0d723e */ /* 0x000fe200024050ff */
[-C--:B------:R-:W-:Y:S01]  /*52a0*/  FMUL R53, R53, R88.reuse ;  /* 0x0000005835357220 */ /* 0x080fe20000400000 */
[----:B------:R-:W-:Y:S01]  /*52b0*/  F2FP.TF32.F32.PACK_B R5, R5 ;  /* 0x00000005ff05723e */ /* 0x000fe200024050ff */
[-C--:B------:R-:W-:Y:S01]  /*52c0*/  FMUL R55, R55, R88.reuse ;  /* 0x0000005837377220 */ /* 0x080fe20000400000 */
[----:B------:R-:W-:Y:S01]  /*52d0*/  ISETP.GT.AND P0, PT, R4, 0x19, PT ;  /* 0x000000190400780c */ /* 0x000fe20003f04270 */
[-C--:B-1----:R-:W-:Y:S01]  /*52e0*/  FMUL R11, R38, R88.reuse ;  /* 0x00000058260b7220 */ /* 0x082fe20000400000 */
        /* <DEDUP_REMOVED lines=16> */
[----:B------:R-:W-:Y:S01]  /*53f0*/  ISETP.GT.AND P4, PT, R4, 0x21, PT ;  /* 0x000000210400780c */ /* 0x000fe20003f84270 */
[-C--:B------:R-:W-:Y:S01]  /*5400*/  FMUL R63, R63, R88.reuse ;  /* 0x000000583f3f7220 */ /* 0x080fe20000400000 */
[----:B------:R-:W-:Y:S01]  /*5410*/  F2FP.TF32.F32.PACK_B R5, R5 ;  /* 0x00000005ff05723e */ /* 0x000fe200024050ff */
[-C--:B------:R-:W-:Y:S01]  /*5420*/  FMUL R65, R65, R88.reuse ;  /* 0x0000005841417220 */ /* 0x080fe20000400000 */
[----:B------:R-:W-:Y:S01]  /*5430*/  ISETP.GT.AND P0, PT, R3, 0x8, P0 ;  /* 0x000000080300780c */ /* 0x000fe20000704270 */
[-C--:B-1----:R-:W-:Y:S01]  /*5440*/  FMUL R13, R42, R88.reuse ;  /* 0x000000582a0d7220 */ /* 0x082fe20000400000 */
[----:B------:R-:W-:Y:S01]  /*5450*/  F2FP.TF32.F32.PACK_B R39, R39 ;  /* 0x00000027ff27723e */ /* 0x000fe200024050ff */
        /* <DEDUP_REMOVED lines=13> */
[C---:B------:R-:W-:Y:S01]  /*5530*/  ISETP.GT.AND P2, PT, R3.reuse, 0x8, P2 ;  /* 0x000000080300780c */ /* 0x040fe20001744270 */
[----:B------:R-:W-:Y:S01]  /*5540*/  @P0 STG.E desc[UR38][R8.64+0x64], R39 ;  /* 0x0000642708000986 */ /* 0x000fe2000c101926 */
[----:B------:R-:W-:Y:S01]  /*5550*/  ISETP.GT.AND P4, PT, R3, 0x8, P4 ;  /* 0x000000080300780c */ /* 0x000fe20002784270 */
[-C--:B------:R-:W-:Y:S01]  /*5560*/  FMUL R73, R73, R88.reuse ;  /* 0x0000005849497220 */ /* 0x080fe20000400000 */
[----:B------:R-:W-:Y:S01]  /*5570*/  F2FP.TF32.F32.PACK_B R5, R5 ;  /* 0x00000005ff05723e */ /* 0x000fe200024050ff */
[-C--:B------:R-:W-:Y:S01]  /*5580*/  FMUL R75, R75, R88.reuse ;  /* 0x000000584b4b7220 */ /* 0x080fe20000400000 */
[----:B------:R-:W-:Y:S01]  /*5590*/  ISETP.GT.AND P0, PT, R4, 0x29, PT ;  /* 0x000000290400780c */ /* 0x000fe20003f04270 */
        /* <DEDUP_REMOVED lines=25> */
[----:B------:R-:W-:Y:S01]  /*5730*/  ISETP.GT.AND P1, PT, R4, 0x31, PT ;  /* 0x000000310400780c */ /* 0x000fe20003f24270 */
[-C--:B------:R-:W-:Y:S01]  /*5740*/  FMUL R85, R85, R88.reuse ;  /* 0x0000005855557220 */ /* 0x080fe20000400000 */
[----:B------:R-:W-:Y:S01]  /*5750*/  F2FP.TF32.F32.PACK_B R13, R13 ;  /* 0x0000000dff0d723e */ /* 0x000fe200024050ff */
[----:B------:R-:W-:Y:S01]  /*5760*/  @P2 STG.E desc[UR38][R6.64+0xa4], R45 ;  /* 0x0000a42d06002986 */ /* 0x000fe2000c101926 */
[----:B------:R-:W-:Y:S01]  /*5770*/  ISETP.GT.AND P2, PT, R3, RZ, P4 ;  /* 0x000000ff0300720c */ /* 0x000fe20002744270 */
[----:B------:R-:W-:Y:S01]  /*5780*/  FMUL R87, R87, R88 ;  /* 0x0000005857577220 */ /* 0x000fe20000400000 */
[----:B------:R-:W-:Y:S01]  /*5790*/  F2FP.TF32.F32.PACK_B R53, R53 ;  /* 0x00000035ff35723e */ /* 0x000fe200024050ff */
[----:B------:R1:W-:Y:S01]  /*57a0*/  @P3 STG.E desc[UR38][R8.64+0xa0], R11 ;  /* 0x0000a00b08003986 */ /* 0x0003e2000c101926 */
[----:B------:R-:W-:-:S02]  /*57b0*/  ISETP.GT.AND P3, PT, R3, RZ, P1 ;  /* 0x000000ff0300720c */ /* 0x000fc40000f64270 */
[----:B------:R-:W-:Y:S01]  /*57c0*/  F2FP.TF32.F32.PACK_B R55, R55 ;  /* 0x00000037ff37723e */ /* 0x000fe200024050ff */
[-C--:B0-----:R-:W-:Y:S01]  /*57d0*/  FMUL R5, R48, R88.reuse ;  /* 0x0000005830057220 */ /* 0x081fe20000400000 */
[----:B------:R-:W-:Y:S01]  /*57e0*/  @P0 STG.E desc[UR38][R8.64+0xa4], R47 ;  /* 0x0000a42f08000986 */ /* 0x000fe2000c101926 */
[----:B------:R-:W-:Y:S02]  /*57f0*/  ISETP.GT.AND P0, PT, R3, 0x8, P4 ;  /* 0x000000080300780c */ /* 0x000fe40002704270 */
[----:B------:R-:W-:Y:S02]  /*5800*/  F2FP.TF32.F32.PACK_B R57, R57 ;  /* 0x00000039ff39723e */ /* 0x000fe400024050ff */
[----:B------:R-:W-:Y:S01]  /*5810*/  F2FP.TF32.F32.PACK_B R5, R5 ;  /* 0x00000005ff05723e */ /* 0x000fe200024050ff */
[----:B-1----:R-:W-:Y:S01]  /*5820*/  FMUL R11, R54, R88 ;  /* 0x00000058360b7220 */ /* 0x002fe20000400000 */
[----:B------:R-:W-:-:S03]  /*5830*/  F2FP.TF32.F32.PACK_B R59, R59 ;  /* 0x0000003bff3b723e */ /* 0x000fc600024050ff */
[----:B------:R0:W-:Y:S01]  /*5840*/  @P2 STG.E desc[UR38][R6.64+0xc0], R5 ;  /* 0x0000c00506002986 */ /* 0x0001e2000c101926 */
[C---:B------:R-:W-:Y:S02]  /*5850*/  ISETP.GT.AND P2, PT, R4.reuse, 0x38, PT ;  /* 0x000000380400780c */ /* 0x040fe40003f44270 */
[----:B------:R-:W-:Y:S01]  /*5860*/  F2FP.TF32.F32.PACK_B R11, R11 ;  /* 0x0000000bff0b723e */ /* 0x000fe200024050ff */
[----:B------:R-:W-:Y:S01]  /*5870*/  @P3 STG.E desc[UR38][R6.64+0xc4], R49 ;  /* 0x0000c43106003986 */ /* 0x000fe2000c101926 */
[C---:B------:R-:W-:Y:S02]  /*5880*/  ISETP.GT.AND P3, PT, R3.reuse, 0x8, P1 ;  /* 0x000000080300780c */ /* 0x040fe40000f64270 */
[----:B------:R-:W-:Y:S01]  /*5890*/  ISETP.GT.AND P1, PT, R4, 0x39, PT ;  /* 0x000000390400780c */ /* 0x000fe20003f24270 */
[----:B------:R1:W-:Y:S01]  /*58a0*/  @P0 STG.E desc[UR38][R8.64+0xc0], R13 ;  /* 0x0000c00d08000986 */ /* 0x0003e2000c101926 */
[C---:B------:R-:W-:Y:S02]  /*58b0*/  ISETP.GT.AND P4, PT, R3.reuse, RZ, P2 ;  /* 0x000000ff0300720c */ /* 0x040fe40001784270 */
[C---:B------:R-:W-:Y:S01]  /*58c0*/  ISETP.GT.AND P0, PT, R3.reuse, RZ, P1 ;  /* 0x000000ff0300720c */ /* 0x040fe20000f04270 */
[----:B0-----:R-:W-:Y:S01]  /*58d0*/  FMUL R5, R52, R88 ;  /* 0x0000005834057220 */ /* 0x001fe20000400000 */
[----:B------:R-:W-:-:S02]  /*58e0*/  ISETP.GT.AND P2, PT, R3, 0x8, P2 ;  /* 0x000000080300780c */ /* 0x000fc40001744270 */
[----:B------:R-:W-:Y:S02]  /*58f0*/  F2FP.TF32.F32.PACK_B R61, R61 ;  /* 0x0000003dff3d723e */ /* 0x000fe400024050ff */
[----:B------:R-:W-:Y:S01]  /*5900*/  F2FP.TF32.F32.PACK_B R5, R5 ;  /* 0x00000005ff05723e */ /* 0x000fe200024050ff */
[----:B------:R-:W-:Y:S01]  /*5910*/  @P3 STG.E desc[UR38][R8.64+0xc4], R51 ;  /* 0x0000c43308003986 */ /* 0x000fe2000c101926 */
[C---:B------:R-:W-:Y:S01]  /*5920*/  ISETP.GT.AND P3, PT, R3.reuse, 0x8, P1 ;  /* 0x000000080300780c */ /* 0x040fe20000f64270 */
[----:B-1----:R-:W-:Y:S01]  /*5930*/  FMUL R13, R58, R88 ;  /* 0x000000583a0d7220 */ /* 0x002fe20000400000 */
[C---:B------:R-:W-:Y:S01]  /*5940*/  ISETP.GT.AND P1, PT, R4.reuse, 0x40, PT ;  /* 0x000000400400780c */ /* 0x040fe20003f24270 */
[----:B------:R0:W-:Y:S01]  /*5950*/  @P4 STG.E desc[UR38][R6.64+0xe0], R5 ;  /* 0x0000e00506004986 */ /* 0x0001e2000c101926 */
[----:B------:R-:W-:Y:S02]  /*5960*/  F2FP.TF32.F32.PACK_B R63, R63 ;  /* 0x0000003fff3f723e */ /* 0x000fe400024050ff */
[----:B------:R-:W-:Y:S01]  /*5970*/  ISETP.GT.AND P4, PT, R3, RZ, P1 ;  /* 0x000000ff0300720c */ /* 0x000fe20000f84270 */
[----:B------:R-:W-:Y:S01]  /*5980*/  @P0 STG.E desc[UR38][R6.64+0xe4], R53 ;  /* 0x0000e43506000986 */ /* 0x000fe2000c101926 */
[----:B------:R-:W-:-:S02]  /*5990*/  ISETP.GT.AND P0, PT, R4, 0x41, PT ;  /* 0x000000410400780c */ /* 0x000fc40003f04270 */
[C---:B------:R-:W-:Y:S01]  /*59a0*/  ISETP.GT.AND P1, PT, R3.reuse, 0x8, P1 ;  /* 0x000000080300780c */ /* 0x040fe20000f24270 */
[----:B------:R1:W-:Y:S01]  /*59b0*/  @P2 STG.E desc[UR38][R8.64+0xe0], R11 ;  /* 0x0000e00b08002986 */ /* 0x0003e2000c101926 */
[C---:B------:R-:W-:Y:S02]  /*59c0*/  ISETP.GT.AND P2, PT, R3.reuse, RZ, P0 ;  /* 0x000000ff0300720c */ /* 0x040fe40000744270 */
[----:B------:R-:W-:Y:S01]  /*59d0*/  F2FP.TF32.F32.PACK_B R13, R13 ;  /* 0x0000000dff0d723e */ /* 0x000fe200024050ff */
[-C--:B0-----:R-:W-:Y:S01]  /*59e0*/  FMUL R5, R56, R88.reuse ;  /* 0x0000005838057220 */ /* 0x081fe20000400000 */
[----:B------:R-:W-:Y:S01]  /*59f0*/  @P3 STG.E desc[UR38][R8.64+0xe4], R55 ;  /* 0x0000e43708003986 */ /* 0x000fe2000c101926 */
[----:B------:R-:W-:Y:S02]  /*5a00*/  ISETP.GT.AND P3, PT, R3, 0x8, P0 ;  /* 0x000000080300780c */ /* 0x000fe40000764270 */
[----:B------:R-:W-:Y:S02]  /*5a10*/  ISETP.GT.AND P0, PT, R4, 0x49, PT ;  /* 0x000000490400780c */ /* 0x000fe40003f04270 */
[----:B------:R-:W-:Y:S01]  /*5a20*/  F2FP.TF32.F32.PACK_B R5, R5 ;  /* 0x00000005ff05723e */ /* 0x000fe200024050ff */
[----:B-1----:R-:W-:Y:S01]  /*5a30*/  FMUL R11, R62, R88 ;  /* 0x000000583e0b7220 */ /* 0x002fe20000400000 */
[----:B------:R-:W-:-:S03]  /*5a40*/  F2FP.TF32.F32.PACK_B R65, R65 ;  /* 0x00000041ff41723e */ /* 0x000fc600024050ff */
[----:B------:R0:W-:Y:S01]  /*5a50*/  @P4 STG.E desc[UR38][R6.64+0x100], R5 ;  /* 0x0001000506004986 */ /* 0x0001e2000c101926 */
[----:B------:R-:W-:Y:S02]  /*5a60*/  F2FP.TF32.F32.PACK_B R67, R67 ;  /* 0x00000043ff43723e */ /* 0x000fe400024050ff */
[----:B------:R-:W-:Y:S01]  /*5a70*/  F2FP.TF32.F32.PACK_B R11, R11 ;  /* 0x0000000bff0b723e */ /* 0x000fe200024050ff */
[----:B------:R-:W-:Y:S01]  /*5a80*/  @P2 STG.E desc[UR38][R6.64+0x104], R57 ;  /* 0x0001043906002986 */ /* 0x000fe2000c101926 */
[----:B------:R-:W-:Y:S02]  /*5a90*/  ISETP.GT.AND P2, PT, R4, 0x48, PT ;  /* 0x000000480400780c */ /* 0x000fe40003f44270 */
[----:B------:R-:W-:Y:S01]  /*5aa0*/  F2FP.TF32.F32.PACK_B R69, R69 ;  /* 0x00000045ff45723e */ /* 0x000fe200024050ff */
[----:B------:R1:W-:Y:S01]  /*5ab0*/  @P1 STG.E desc[UR38][R8.64+0x100], R13 ;  /* 0x0001000d08001986 */ /* 0x0003e2000c101926 */
[C---:B------:R-:W-:Y:S02]  /*5ac0*/  ISETP.GT.AND P4, PT, R3.reuse, RZ, P2 ;  /* 0x000000ff0300720c */ /* 0x040fe40001784270 */
[C---:B------:R-:W-:Y:S01]  /*5ad0*/  ISETP.GT.AND P1, PT, R3.reuse, RZ, P0 ;  /* 0x000000ff0300720c */ /* 0x040fe20000724270 */
[----:B0-----:R-:W-:Y:S01]  /*5ae0*/  FMUL R5, R60, R88 ;  /* 0x000000583c057220 */ /* 0x001fe20000400000 */
[C---:B------:R-:W-:Y:S01]  /*5af0*/  ISETP.GT.AND P2, PT, R3.reuse, 0x8, P2 ;  /* 0x000000080300780c */ /* 0x040fe20001744270 */
[----:B------:R-:W-:Y:S01]  /*5b00*/  @P3 STG.E desc[UR38][R8.64+0x104], R59 ;  /* 0x0001043b08003986 */ /* 0x000fe2000c101926 */
[----:B------:R-:W-:-:S02]  /*5b10*/  ISETP.GT.AND P3, PT, R3, 0x8, P0 ;  /* 0x000000080300780c */ /* 0x000fc40000764270 */
[----:B------:R-:W-:Y:S02]  /*5b20*/  F2FP.TF32.F32.PACK_B R5, R5 ;  /* 0x00000005ff05723e */ /* 0x000fe400024050ff */
[----:B------:R-:W-:Y:S01]  /*5b30*/  ISETP.GT.AND P0, PT, R4, 0x51, PT ;  /* 0x000000510400780c */ /* 0x000fe20003f04270 */
[----:B-1----:R-:W-:Y:S01]  /*5b40*/  FMUL R13, R66, R88 ;  /* 0x00000058420d7220 */ /* 0x002fe20000400000 */
[----:B------:R-:W-:Y:S01]  /*5b50*/  F2FP.TF32.F32.PACK_B R71, R71 ;  /* 0x00000047ff47723e */ /* 0x000fe200024050ff */
[----:B------:R0:W-:Y:S01]  /*5b60*/  @P4 STG.E desc[UR38][R6.64+0x120], R5 ;  /* 0x0001200506004986 */ /* 0x0001e2000c101926 */
[----:B------:R-:W-:Y:S02]  /*5b70*/  F2FP.TF32.F32.PACK_B R73, R73 ;  /* 0x00000049ff49723e */ /* 0x000fe400024050ff */
[----:B------:R-:W-:Y:S01]  /*5b80*/  F2FP.TF32.F32.PACK_B R13, R13 ;  /* 0x0000000dff0d723e */ /* 0x000fe200024050ff */
[----:B------:R-:W-:Y:S01]  /*5b90*/  @P1 STG.E desc[UR38][R6.64+0x124], R61 ;  /* 0x0001243d06001986 */ /* 0x000fe2000c101926 */
[----:B------:R-:W-:-:S02]  /*5ba0*/  ISETP.GT.AND P1, PT, R4, 0x50, PT ;  /* 0x000000500400780c */ /* 0x000fc40003f24270 */
[----:B------:R-:W-:Y:S01]  /*5bb0*/  F2FP.TF32.F32.PACK_B R75, R75 ;  /* 0x0000004bff4b723e */ /* 0x000fe200024050ff */
[----:B------:R1:W-:Y:S01]  /*5bc0*/  @P2 STG.E desc[UR38][R8.64+0x120], R11 ;  /* 0x0001200b08002986 */ /* 0x0003e2000c101926 */
[C---:B------:R-:W-:Y:S02]  /*5bd0*/  ISETP.GT.AND P4, PT, R3.reuse, RZ, P1 ;  /* 0x000000ff0300720c */ /* 0x040fe40000f84270 */
[C---:B------:R-:W-:Y:S01]  /*5be0*/  ISETP.GT.AND P2, PT, R3.reuse, RZ, P0 ;  /* 0x000000ff0300720c */ /* 0x040fe20000744270 */
[----:B0-----:R-:W-:Y:S01]  /*5bf0*/  FMUL R5, R64, R88 ;  /* 0x0000005840057220 */ /* 0x001fe20000400000 */
[C---:B------:R-:W-:Y:S01]  /*5c00*/  ISETP.GT.AND P1, PT, R3.reuse, 0x8, P1 ;  /* 0x000000080300780c */ /* 0x040fe20000f24270 */
[----:B------:R-:W-:Y:S01]  /*5c10*/  @P3 STG.E desc[UR38][R8.64+0x124], R63 ;  /* 0x0001243f08003986 */ /* 0x000fe2000c101926 */
[----:B------:R-:W-:Y:S02]  /*5c20*/  ISETP.GT.AND P3, PT, R3, 0x8, P0 ;  /* 0x000000080300780c */ /* 0x000fe40000764270 */
[----:B------:R-:W-:-:S02]  /*5c30*/  F2FP.TF32.F32.PACK_B R5, R5 ;  /* 0x00000005ff05723e */ /* 0x000fc400024050ff */
[----:B------:R-:W-:Y:S01]  /*5c40*/  ISETP.GT.AND P0, PT, R4, 0x59, PT ;  /* 0x000000590400780c */ /* 0x000fe20003f04270 */
[----:B-1----:R-:W-:Y:S01]  /*5c50*/  FMUL R11, R70, R88 ;  /* 0x00000058460b7220 */ /* 0x002fe20000400000 */
[----:B------:R-:W-:Y:S01]  /*5c60*/  F2FP.TF32.F32.PACK_B R77, R77 ;  /* 0x0000004dff4d723e */ /* 0x000fe200024050ff */
[----:B------:R0:W-:Y:S01]  /*5c70*/  @P4 STG.E desc[UR38][R6.64+0x140], R5 ;  /* 0x0001400506004986 */ /* 0x0001e2000c101926 */
[----:B------:R-:W-:Y:S02]  /*5c80*/  F2FP.TF32.F32.PACK_B R79, R79 ;  /* 0x0000004fff4f723e */ /* 0x000fe400024050ff */
[----:B------:R-:W-:Y:S01]  /*5c90*/  F2FP.TF32.F32.PACK_B R11, R11 ;  /* 0x0000000bff0b723e */ /* 0x000fe200024050ff */
[----:B------:R-:W-:Y:S01]  /*5ca0*/  @P2 STG.E desc[UR38][R6.64+0x144], R65 ;  /* 0x0001444106002986 */ /* 0x000fe2000c101926 */
[----:B------:R-:W-:Y:S02]  /*5cb0*/  ISETP.GT.AND P2, PT, R4, 0x58, PT ;  /* 0x000000580400780c */ /* 0x000fe40003f44270 */
[----:B------:R-:W-:Y:S01]  /*5cc0*/  F2FP.TF32.F32.PACK_B R81, R81 ;  /* 0x00000051ff51723e */ /* 0x000fe200024050ff */
[----:B------:R1:W-:Y:S01]  /*5cd0*/  @P1 STG.E desc[UR38][R8.64+0x140], R13 ;  /* 0x0001400d08001986 */ /* 0x0003e2000c101926 */
[----:B------:R-:W-:-:S02]  /*5ce0*/  ISETP.GT.AND P4, PT, R3, RZ, P2 ;  /* 0x000000ff0300720c */ /* 0x000fc40001784270 */
[C---:B------:R-:W-:Y:S01]  /*5cf0*/  ISETP.GT.AND P1, PT, R3.reuse, RZ, P0 ;  /* 0x000000ff0300720c */ /* 0x040fe20000724270 */
[-C--:B0-----:R-:W-:Y:S01]  /*5d00*/  FMUL R5, R68, R88.reuse ;  /* 0x0000005844057220 */ /* 0x081fe20000400000 */
[C---:B------:R-:W-:Y:S01]  /*5d10*/  ISETP.GT.AND P2, PT, R3.reuse, 0x8, P2 ;  /* 0x000000080300780c */ /* 0x040fe20001744270 */
[----:B------:R-:W-:Y:S01]  /*5d20*/  @P3 STG.E desc[UR38][R8.64+0x144], R67 ;  /* 0x0001444308003986 */ /* 0x000fe2000c101926 */
[----:B------:R-:W-:Y:S02]  /*5d30*/  ISETP.GT.AND P3, PT, R3, 0x8, P0 ;  /* 0x000000080300780c */ /* 0x000fe40000764270 */
[----:B------:R-:W-:Y:S02]  /*5d40*/  F2FP.TF32.F32.PACK_B R5, R5 ;  /* 0x00000005ff05723e */ /* 0x000fe400024050ff */
[----:B------:R-:W-:Y:S01]  /*5d50*/  ISETP.GT.AND P0, PT, R4, 0x61, PT ;  /* 0x000000610400780c */ /* 0x000fe20003f04270 */
[----:B-1----:R-:W-:Y:S01]  /*5d60*/  FMUL R13, R74, R88 ;  /* 0x000000584a0d7220 */ /* 0x002fe20000400000 */
[----:B------:R-:W-:Y:S01]  /*5d70*/  F2FP.TF32.F32.PACK_B R15, R15 ;  /* 0x0000000fff0f723e */ /* 0x000fe200024050ff */
[----:B------:R0:W-:Y:S01]  /*5d80*/  @P4 STG.E desc[UR38][R6.64+0x160], R5 ;  /* 0x0001600506004986 */ /* 0x0001e2000c101926 */
[----:B------:R-:W-:-:S02]  /*5d90*/  F2FP.TF32.F32.PACK_B R83, R83 ;  /* 0x00000053ff53723e */ /* 0x000fc400024050ff */
        /* <DEDUP_REMOVED lines=15> */
[----:B------:R0:W-:Y:S03]  /*5e90*/  @P4 STG.E desc[UR38][R6.64+0x180], R5 ;  /* 0x0001800506004986 */ /* 0x0001e6000c101926 */
[----:B------:R-:W-:Y:S01]  /*5ea0*/  F2FP.TF32.F32.PACK_B R11, R11 ;  /* 0x0000000bff0b723e */ /* 0x000fe200024050ff */
[----:B------:R-:W-:Y:S01]  /*5eb0*/  @P2 STG.E desc[UR38][R6.64+0x184], R73 ;  /* 0x0001844906002986 */ /* 0x000fe2000c101926 */
[----:B------:R-:W-:-:S03]  /*5ec0*/  ISETP.GT.AND P2, PT, R4, 0x68, PT ;  /* 0x000000680400780c */ /* 0x000fc60003f44270 */
[----:B------:R1:W-:Y:S01]  /*5ed0*/  @P1 STG.E desc[UR38][R8.64+0x180], R13 ;  /* 0x0001800d08001986 */ /* 0x0003e2000c101926 */
[C---:B------:R-:W-:Y:S02]  /*5ee0*/  ISETP.GT.AND P4, PT, R3.reuse, RZ, P2 ;  /* 0x000000ff0300720c */ /* 0x040fe40001784270 */
[C---:B------:R-:W-:Y:S01]  /*5ef0*/  ISETP.GT.AND P1, PT, R3.reuse, RZ, P0 ;  /* 0x000000ff0300720c */ /* 0x040fe20000724270 */
[-C--:B0-----:R-:W-:Y:S01]  /*5f00*/  FMUL R5, R76, R88.reuse ;  /* 0x000000584c057220 */ /* 0x081fe20000400000 */
[C---:B------:R-:W-:Y:S01]  /*5f10*/  ISETP.GT.AND P2, PT, R3.reuse, 0x8, P2 ;  /* 0x000000080300780c */ /* 0x040fe20001744270 */
[----:B------:R-:W-:Y:S01]  /*5f20*/  @P3 STG.E desc[UR38][R8.64+0x184], R75 ;  /* 0x0001844b08003986 */ /* 0x000fe2000c101926 */
[----:B------:R-:W-:Y:S02]  /*5f30*/  ISETP.GT.AND P3, PT, R4, 0x71, PT ;  /* 0x000000710400780c */ /* 0x000fe40003f64270 */
[----:B------:R-:W-:Y:S02]  /*5f40*/  F2FP.TF32.F32.PACK_B R5, R5 ;  /* 0x00000005ff05723e */ /* 0x000fe400024050ff */
[----:B------:R-:W-:Y:S01]  /*5f50*/  ISETP.GT.AND P0, PT, R3, 0x8, P0 ;  /* 0x000000080300780c */ /* 0x000fe20000704270 */
[----:B-1----:R-:W-:-:S02]  /*5f60*/  FMUL R13, R80, R88 ;  /* 0x00000058500d7220 */ /* 0x002fc40000400000 */
[----:B------:R-:W-:Y:S03]  /*5f70*/  @P4 STG.E desc[UR38][R6.64+0x1a0], R5 ;  /* 0x0001a00506004986 */ /* 0x000fe6000c101926 */
[----:B------:R-:W-:Y:S01]  /*5f80*/  F2FP.TF32.F32.PACK_B R13, R13 ;  /* 0x0000000dff0d723e */ /* 0x000fe200024050ff */
[----:B------:R-:W-:Y:S01]  /*5f90*/  @P1 STG.E desc[UR38][R6.64+0x1a4], R77 ;  /* 0x0001a44d06001986 */ /* 0x000fe2000c101926 */
[----:B------:R-:W-:-:S03]  /*5fa0*/  ISETP.GT.AND P1, PT, R4, 0x70, PT ;  /* 0x000000700400780c */ /* 0x000fc60003f24270 */
[----:B------:R0:W-:Y:S01]  /*5fb0*/  @P2 STG.E desc[UR38][R8.64+0x1a0], R11 ;  /* 0x0001a00b08002986 */ /* 0x0001e2000c101926 */
[C---:B------:R-:W-:Y:S02]  /*5fc0*/  ISETP.GT.AND P4, PT, R3.reuse, RZ, P1 ;  /* 0x000000ff0300720c */ /* 0x040fe40000f84270 */
[C---:B------:R-:W-:Y:S01]  /*5fd0*/  ISETP.GT.AND P2, PT, R3.reuse, RZ, P3 ;  /* 0x000000ff0300720c */ /* 0x040fe20001f44270 */
[----:B------:R-:W-:Y:S01]  /*5fe0*/  @P0 STG.E desc[UR38][R8.64+0x1a4], R79 ;  /* 0x0001a44f08000986 */ /* 0x000fe2000c101926 */
[C---:B------:R-:W-:Y:S02]  /*5ff0*/  ISETP.GT.AND P1, PT, R3.reuse, 0x8, P1 ;  /* 0x000000080300780c */ /* 0x040fe40000f24270 */
[----:B------:R-:W-:Y:S02]  /*6000*/  ISETP.GT.AND P0, PT, R4, 0x78, PT ;  /* 0x000000780400780c */ /* 0x000fe40003f04270 */
[----:B------:R-:W-:Y:S01]  /*6010*/  ISETP.GT.AND P3, PT, R3, 0x8, P3 ;  /* 0x000000080300780c */ /* 0x000fe20001f64270 */
[----:B0-----:R-:W-:-:S04]  /*6020*/  FMUL R11, R86, R88 ;  /* 0x00000058560b7220 */ /* 0x001fc80000400000 */
[----:B------:R-:W-:Y:S01]  /*6030*/  @P4 STG.E desc[UR38][R6.64+0x1c0], R13 ;  /* 0x0001c00d06004986 */ /* 0x000fe2000c101926 */
[----:B------:R-:W-:Y:S01]  /*6040*/  ISETP.GT.AND P4, PT, R4, 0x79, PT ;  /* 0x000000790400780c */ /* 0x000fe20003f84270 */
[----:B------:R-:W-:Y:S01]  /*6050*/  @P2 IMAD.MOV.U32 R4, RZ, RZ, R6 ;  /* 0x000000ffff042224 */ /* 0x000fe200078e0006 */
[----:B------:R-:W-:Y:S01]  /*6060*/  F2FP.TF32.F32.PACK_B R11, R11 ;  /* 0x0000000bff0b723e */ /* 0x000fe200024050ff */
[----:B------:R-:W-:-:S05]  /*6070*/  @P2 IMAD.MOV.U32 R5, RZ, RZ, R7 ;  /* 0x000000ffff052224 */ /* 0x000fca00078e0007 */
[----:B------:R0:W-:Y:S01]  /*6080*/  @P2 STG.E desc[UR38][R4.64+0x1c4], R81 ;  /* 0x0001c45104002986 */ /* 0x0001e2000c101926 */
[C---:B------:R-:W-:Y:S02]  /*6090*/  ISETP.GT.AND P2, PT, R3.reuse, RZ, P4 ;  /* 0x000000ff0300720c */ /* 0x040fe40002744270 */
[----:B------:R-:W-:Y:S01]  /*60a0*/  ISETP.GT.AND P4, PT, R3, 0x8, P4 ;  /* 0x000000080300780c */ /* 0x000fe20002784270 */
[----:B0-----:R-:W-:Y:S02]  /*60b0*/  @P1 IMAD.MOV.U32 R4, RZ, RZ, R8 ;  /* 0x000000ffff041224 */ /* 0x001fe400078e0008 */
[----:B------:R-:W-:-:S05]  /*60c0*/  @P1 IMAD.MOV.U32 R5, RZ, RZ, R9 ;  /* 0x000000ffff051224 */ /* 0x000fca00078e0009 */
[----:B------:R0:W-:Y:S01]  /*60d0*/  @P1 STG.E desc[UR38][R4.64+0x1c0], R15 ;  /* 0x0001c00f04001986 */ /* 0x0001e2000c101926 */
[C---:B------:R-:W-:Y:S02]  /*60e0*/  ISETP.GT.AND P1, PT, R3.reuse, RZ, P0 ;  /* 0x000000ff0300720c */ /* 0x040fe40000724270 */
[----:B------:R-:W-:Y:S01]  /*60f0*/  ISETP.GT.AND P0, PT, R3, 0x8, P0 ;  /* 0x000000080300780c */ /* 0x000fe20000704270 */
[----:B------:R-:W-:-:S05]  /*6100*/  FMUL R3, R84, R88 ;  /* 0x0000005854037220 */ /* 0x000fca0000400000 */
[----:B------:R-:W-:Y:S01]  /*6110*/  F2FP.TF32.F32.PACK_B R3, R3 ;  /* 0x00000003ff03723e */ /* 0x000fe200024050ff */
[----:B0-----:R-:W-:Y:S02]  /*6120*/  @P3 IMAD.MOV.U32 R4, RZ, RZ, R8 ;  /* 0x000000ffff043224 */ /* 0x001fe400078e0008 */
[----:B------:R-:W-:-:S05]  /*6130*/  @P3 IMAD.MOV.U32 R5, RZ, RZ, R9 ;  /* 0x000000ffff053224 */ /* 0x000fca00078e0009 */
[----:B------:R0:W-:Y:S02]  /*6140*/  @P3 STG.E desc[UR38][R4.64+0x1c4], R83 ;  /* 0x0001c45304003986 */ /* 0x0001e4000c101926 */
[----:B0-----:R-:W-:Y:S02]  /*6150*/  @P1 IMAD.MOV.U32 R4, RZ, RZ, R6 ;  /* 0x000000ffff041224 */ /* 0x001fe400078e0006 */
[----:B------:R-:W-:-:S05]  /*6160*/  @P1 IMAD.MOV.U32 R5, RZ, RZ, R7 ;  /* 0x000000ffff051224 */ /* 0x000fca00078e0007 */
[----:B------:R0:W-:Y:S04]  /*6170*/  @P1 STG.E desc[UR38][R4.64+0x1e0], R3 ;  /* 0x0001e00304001986 */ /* 0x0001e8000c101926 */
[----:B------:R1:W-:Y:S01]  /*6180*/  @P2 STG.E desc[UR38][R6.64+0x1e4], R85 ;  /* 0x0001e45506002986 */ /* 0x0003e2000c101926 */
[----:B0-----:R-:W-:Y:S02]  /*6190*/  @P0 IMAD.MOV.U32 R4, RZ, RZ, R8 ;  /* 0x000000ffff040224 */ /* 0x001fe400078e0008 */
[----:B------:R-:W-:-:S05]  /*61a0*/  @P0 IMAD.MOV.U32 R5, RZ, RZ, R9 ;  /* 0x000000ffff050224 */ /* 0x000fca00078e0009 */
[----:B------:R1:W-:Y:S04]  /*61b0*/  @P0 STG.E desc[UR38][R4.64+0x1e0], R11 ;  /* 0x0001e00b04000986 */ /* 0x0003e8000c101926 */
[----:B------:R1:W-:Y:S02]  /*61c0*/  @P4 STG.E desc[UR38][R8.64+0x1e4], R87 ;  /* 0x0001e45708004986 */ /* 0x0003e4000c101926 */
.L_x_160:
[----:B------:R-:W-:Y:S05]  /*61d0*/  BSYNC B0 ;  /* 0x0000000000007941 */ /* 0x000fea0003800000 */
.L_x_34:
[----:B------:R-:W-:Y:S01]  /*61e0*/  IADD3 R16, P0, R16, UR36, RZ ;  /* 0x0000002410107c10 */ /* 0x000fe2000ff1e0ff */
[----:B------:R-:W-:Y:S01]  /*61f0*/  ULDC.64 UR4, c[0x0][0x650] ;  /* 0x0001940000047ab9 */ /* 0x000fe20000000a00 */
[----:B------:R-:W-:Y:S01]  /*6200*/  PRMT R3, RZ, 0x7610, R3 ;  /* 0x00007610ff037816 */ /* 0x000fe20000000003 */
[----:B------:R-:W-:Y:S01]  /*6210*/  IMAD.MOV.U32 R100, RZ, RZ, -0x1 ;  /* 0xffffffffff647424 */ /* 0x000fe200078e00ff */
[----:B------:R-:W-:Y:S01]  /*6220*/  IADD3.X R17, R17, UR42, RZ, P0, !PT ;  /* 0x0000002a11117c10 */ /* 0x000fe200087fe4ff */
[----:B--2---:R-:W-:Y:S01]  /*6230*/  IMAD.MOV.U32 R99, RZ, RZ, -0x1 ;  /* 0xffffffffff637424 */ /* 0x004fe200078e00ff */
[----:B------:R-:W-:-:S04]  /*6240*/  ISETP.GE.U32.AND P0, PT, R16, UR4, PT ;  /* 0x0000000410007c0c */ /* 0x000fc8000bf06070 */
[----:B------:R-:W-:-:S13]  /*6250*/  ISETP.GE.U32.AND.EX P0, PT, R17, UR5, PT, P0 ;  /* 0x0000000511007c0c */ /* 0x000fda000bf06100 */
[----:B------:R-:W-:Y:S05]  /*6260*/  @P0 BRA `(.L_x_161) ;  /* 0x00000004004c0947 */ /* 0x000fea0003800000 */
[----:B01----:R-:W0:Y:S01]  /*6270*/  LDC.64 R10, c[0x0][0x628] ;  /* 0x00018a00ff0a7b82 */ /* 0x003e220000000a00 */
[----:B----4-:R-:W1:Y:S01]  /*6280*/  S2R R12, SR_CTAID.X ;  /* 0x00000000000c7919 */ /* 0x010e620000002500 */
[----:B---3--:R-:W-:Y:S02]  /*6290*/  IMAD.MOV.U32 R8, RZ, RZ, R16 ;  /* 0x000000ffff087224 */ /* 0x008fe400078e0010 */
[----:B------:R-:W-:Y:S01]  /*62a0*/  IMAD.MOV.U32 R9, RZ, RZ, R17 ;  /* 0x000000ffff097224 */ /* 0x000fe200078e0011 */
[----:B------:R-:W2:Y:S03]  /*62b0*/  S2R R20, SR_CTAID.Y ;  /* 0x0000000000147919 */ /* 0x000ea60000002600 */
[----:B------:R-:W3:Y:S08]  /*62c0*/  LDC R0, c[0x0][0x630] ;  /* 0x00018c00ff007b82 */ /* 0x000ef00000000800 */
[----:B------:R-:W4:Y:S01]  /*62d0*/  LDC.64 R14, c[0x0][0x620] ;  /* 0x00018800ff0e7b82 */ /* 0x000f220000000a00 */
[----:B0-----:R-:W-:-:S04]  /*62e0*/  ISETP.NE.U32.AND P0, PT, R10, RZ, PT ;  /* 0x000000ff0a00720c */ /* 0x001fc80003f05070 */
[----:B------:R-:W-:-:S13]  /*62f0*/  ISETP.NE.AND.EX P0, PT, R11, RZ, PT, P0 ;  /* 0x000000ff0b00720c */ /* 0x000fda0003f05300 */
[----:B-1234-:R-:W-:Y:S05]  /*6300*/  @!P0 BRA `(.L_x_162) ;  /* 0x0000000000288947 */ /* 0x01efea0003800000 */
        /* <DEDUP_REMOVED lines=10> */
.L_x_162:
[-CC-:B------:R-:W-:Y:S01]  /*63b0*/  SHF.R.U64 R99, R8, R0.reuse, R9.reuse ;  /* 0x0000000008637219 */ /* 0x180fe20000001209 */
[----:B------:R-:W0:Y:S01]  /*63c0*/  LDC.64 R26, c[0x0][0x640] ;  /* 0x00019000ff1a7b82 */ /* 0x000e220000000a00 */
[----:B------:R-:W-:Y:S01]  /*63d0*/  SHF.R.U32.HI R0, RZ, R0, R9 ;  /* 0x00000000ff007219 */ /* 0x000fe20000011609 */
[----:B------:R-:W-:Y:S01]  /*63e0*/  ULDC UR4, c[0x0][0x150] ;  /* 0x0000540000047ab9 */ /* 0x000fe20000000800 */
[----:B------:R-:W-:Y:S02]  /*63f0*/  IADD3 R3, P0, RZ, -R99, RZ ;  /* 0x80000063ff037210 */ /* 0x000fe40007f1e0ff */
[----:B------:R-:W-:-:S03]  /*6400*/  I2FP.F32.U32 R7, R12 ;  /* 0x0000000c00077245 */ /* 0x000fc60000201000 */
[----:B------:R-:W1:Y:S01]  /*6410*/  LDC R6, c[0x0][0x618] ;  /* 0x00018600ff067b82 */ /* 0x000e620000000800 */
[----:B------:R-:W-:Y:S02]  /*6420*/  IMAD.X R5, RZ, RZ, ~R0, P0 ;  /* 0x000000ffff057224 */ /* 0x000fe400000e0e00 */
[----:B------:R-:W-:Y:S01]  /*6430*/  FMUL R7, R7, UR4 ;  /* 0x0000000407077c20 */ /* 0x000fe20008400000 */
[----:B------:R-:W-:Y:S01]  /*6440*/  ULDC UR4, c[0x0][0x154] ;  /* 0x0000550000047ab9 */ /* 0x000fe20000000800 */
[-C--:B------:R-:W-:Y:S02]  /*6450*/  IMAD R0, R5, R14.reuse, RZ ;  /* 0x0000000e05007224 */ /* 0x080fe400078e02ff */
[C---:B------:R-:W-:Y:S01]  /*6460*/  IMAD.WIDE.U32 R4, R3.reuse, R14, R16 ;  /* 0x0000000e03047225 */ /* 0x040fe200078e0010 */
[----:B------:R-:W2:Y:S01]  /*6470*/  LDC R11, c[0x0][0x608] ;  /* 0x00018200ff0b7b82 */ /* 0x000ea20000000800 */
[----:B------:R-:W3:Y:S02]  /*6480*/  F2I.U32.TRUNC.NTZ R7, R7 ;  /* 0x0000000700077305 */ /* 0x000ee4000020f000 */
[----:B------:R-:W-:-:S04]  /*6490*/  IMAD R3, R3, R15, R0 ;  /* 0x0000000f03037224 */ /* 0x000fc800078e0200 */
[----:B------:R-:W-:Y:S01]  /*64a0*/  IMAD.IADD R3, R5, 0x1, R3 ;  /* 0x0000000105037824 */ /* 0x000fe200078e0203 */
[----:B------:R-:W4:Y:S01]  /*64b0*/  LDC R8, c[0x0][0x658] ;  /* 0x00019600ff087b82 */ /* 0x000f220000000800 */
[----:B------:R-:W-:Y:S02]  /*64c0*/  I2FP.F32.U32 R5, R20 ;  /* 0x0000001400057245 */ /* 0x000fe40000201000 */
[----:B0-----:R-:W-:-:S04]  /*64d0*/  ISETP.NE.U32.AND P0, PT, R26, RZ, PT ;  /* 0x000000ff1a00720c */ /* 0x001fc80003f05070 */
[----:B------:R-:W-:Y:S01]  /*64e0*/  ISETP.NE.AND.EX P0, PT, R27, RZ, PT, P0 ;  /* 0x000000ff1b00720c */ /* 0x000fe20003f05300 */
[----:B------:R-:W0:Y:S01]  /*64f0*/  LDC R9, c[0x0][0x144] ;  /* 0x00005100ff097b82 */ /* 0x000e220000000800 */
[-C--:B-1----:R-:W-:Y:S01]  /*6500*/  SHF.R.U64 R13, R4, R6.reuse, R3 ;  /* 0x00000006040d7219 */ /* 0x082fe20000001203 */
[----:B---3--:R-:W-:Y:S01]  /*6510*/  IMAD.MOV R7, RZ, RZ, -R7 ;  /* 0x000000ffff077224 */ /* 0x008fe200078e0a07 */
[----:B------:R-:W-:Y:S01]  /*6520*/  SHF.R.U32.HI R0, RZ, R6, R3 ;  /* 0x00000006ff007219 */ /* 0x000fe20000011603 */
[----:B------:R-:W-:-:S04]  /*6530*/  FMUL R6, R5, UR4 ;  /* 0x0000000405067c20 */ /* 0x000fc80008400000 */
[----:B------:R-:W1:Y:S01]  /*6540*/  LDC R21, c[0x0][0x148] ;  /* 0x00005200ff157b82 */ /* 0x000e620000000800 */
[----:B------:R3:W0:Y:S01]  /*6550*/  F2I.U32.TRUNC.NTZ R14, R6 ;  /* 0x00000006000e7305 */ /* 0x000622000020f000 */
[-CC-:B--2---:R-:W-:Y:S02]  /*6560*/  SHF.R.U64 R10, R13, R11.reuse, R0.reuse ;  /* 0x0000000b0d0a7219 */ /* 0x184fe40000001200 */
[----:B------:R-:W-:-:S04]  /*6570*/  SHF.R.U32.HI R3, RZ, R11, R0 ;  /* 0x0000000bff037219 */ /* 0x000fc80000011600 */
[----:B-----5:R-:W2:Y:S01]  /*6580*/  LDC R24, c[0x0][0x648] ;  /* 0x00019200ff187b82 */ /* 0x020ea20000000800 */
[-CC-:B----4-:R-:W-:Y:S02]  /*6590*/  SHF.R.U64 R15, R10, R8.reuse, R3.reuse ;  /* 0x000000080a0f7219 */ /* 0x190fe40000001203 */
[----:B------:R-:W-:-:S03]  /*65a0*/  SHF.R.U32.HI R5, RZ, R8, R3 ;  /* 0x00000008ff057219 */ /* 0x000fc60000011603 */
[----:B------:R-:W-:Y:S02]  /*65b0*/  IMAD.MOV.U32 R4, RZ, RZ, R15 ;  /* 0x000000ffff047224 */ /* 0x000fe400078e000f */
[----:B------:R-:W4:Y:S01]  /*65c0*/  LDC R28, c[0x0][0x638] ;  /* 0x00018e00ff1c7b82 */ /* 0x000f220000000800 */
[----:B0-----:R-:W-:-:S07]  /*65d0*/  IMAD R25, R9, R7, R12 ;  /* 0x0000000709197224 */ /* 0x001fce00078e020c */
[----:B------:R-:W0:Y:S08]  /*65e0*/  LDC R29, c[0x0][0x610] ;  /* 0x00018400ff1d7b82 */ /* 0x000e300000000800 */
[----:B------:R-:W0:Y:S01]  /*65f0*/  LDC R30, c[0x0][0x600] ;  /* 0x00018000ff1e7b82 */ /* 0x000e220000000800 */
[----:B-1-3--:R-:W-:Y:S05]  /*6600*/  @!P0 BRA `(.L_x_163) ;  /* 0x0000000000288947 */ /* 0x00afea0003800000 */
[----:B------:R-:W1:Y:S02]  /*6610*/  LDC R0, c[0x0][0x64c] ;  /* 0x00019300ff007b82 */ /* 0x000e640000000800 */
[----:B-1----:R-:W-:-:S05]  /*6620*/  IADD3 R3, P0, R15, R0, RZ ;  /* 0x000000000f037210 */ /* 0x002fca0007f1e0ff */
        /* <DEDUP_REMOVED lines=8> */
.L_x_163:
[----:B------:R-:W-:Y:S01]  /*66b0*/  ISETP.NE.AND P0, PT, R2, 0x1, PT ;  /* 0x000000010200780c */ /* 0x000fe20003f05270 */
[----:B------:R-:W-:Y:S01]  /*66c0*/  IMAD.MOV R14, RZ, RZ, -R14 ;  /* 0x000000ffff0e7224 */ /* 0x000fe200078e0a0e */
[----:B--2---:R-:W-:Y:S02]  /*66d0*/  SHF.R.U64 R0, R4, R24, R5 ;  /* 0x0000001804007219 */ /* 0x004fe40000001205 */
[----:B------:R-:W-:Y:S02]  /*66e0*/  LOP3.LUT R3, R10, R97, RZ, 0xc0, !PT ;  /* 0x000000610a037212 */ /* 0x000fe400078ec0ff */
[----:B------:R-:W-:Y:S01]  /*66f0*/  LOP3.LUT R6, R13, R96, RZ, 0xc0, !PT ;  /* 0x000000600d067212 */ /* 0x000fe200078ec0ff */
[----:B------:R-:W-:Y:S02]  /*6700*/  IMAD.MOV R4, RZ, RZ, -R0 ;  /* 0x000000ffff047224 */ /* 0x000fe400078e0a00 */
[----:B------:R-:W-:Y:S02]  /*6710*/  IMAD R0, R92, R0, R3 ;  /* 0x000000005c007224 */ /* 0x000fe400078e0203 */
[----:B----4-:R-:W-:-:S02]  /*6720*/  IMAD R3, R4, R28, R15 ;  /* 0x0000001c04037224 */ /* 0x010fc400078e020f */
[----:B------:R-:W-:Y:S02]  /*6730*/  @P0 IMAD R25, R21, R14, R20 ;  /* 0x0000000e15190224 */ /* 0x000fe400078e0214 */
[----:B0-----:R-:W-:Y:S02]  /*6740*/  IMAD R5, R3, R30, R6 ;  /* 0x0000001e03057224 */ /* 0x001fe400078e0206 */
[----:B------:R-:W-:Y:S02]  /*6750*/  IMAD R0, R0, R29, R25 ;  /* 0x0000001d00007224 */ /* 0x000fe400078e0219 */
[----:B------:R-:W-:-:S03]  /*6760*/  IMAD.MOV.U32 R4, RZ, RZ, 0x1 ;  /* 0x00000001ff047424 */ /* 0x000fc600078e00ff */
[----:B------:R-:W-:Y:S02]  /*6770*/  SEL R100, R5, R0, !P0 ;  /* 0x0000000005647207 */ /* 0x000fe40004000000 */
[----:B------:R-:W-:Y:S02]  /*6780*/  PRMT R3, R4, 0x7610, R3 ;  /* 0x0000761004037816 */ /* 0x000fe40000000003 */
[----:B------:R-:W-:-:S07]  /*6790*/  SEL R0, R0, R5, !P0 ;  /* 0x0000000500007207 */ /* 0x000fce0004000000 */
.L_x_161:
[----:B------:R-:W-:Y:S01]  /*67a0*/  UIMAD.WIDE.U32 UR4, UR41, 0x24924925, URZ ;  /* 0x24924925290478a5 */ /* 0x000fe2000f8e003f */
[----:B------:R-:W-:Y:S01]  /*67b0*/  LOP3.LUT P0, RZ, R3, 0xff, RZ, 0xc0, !PT ;  /* 0x000000ff03ff7812 */ /* 0x000fe2000780c0ff */
[----:B------:R-:W-:Y:S02]  /*67c0*/  IMAD.MOV.U32 R101, RZ, RZ, R0 ;  /* 0x000000ffff657224 */ /* 0x000fe400078e0000 */
[----:B------:R-:W-:-:S04]  /*67d0*/  UIADD3 UR4, UR41, -UR5, URZ ;  /* 0x8000000529047290 */ /* 0x000fc8000fffe03f */
[----:B------:R-:W-:-:S04]  /*67e0*/  ULEA.HI UR4, UR4, UR5, URZ, 0x1f ;  /* 0x0000000504047291 */ /* 0x000fc8000f8ff83f */
[----:B------:R-:W-:-:S04]  /*67f0*/  USHF.R.U32.HI UR4, URZ, 0x2, UR4 ;  /* 0x000000023f047899 */ /* 0x000fc80008011604 */
[----:B------:R-:W-:Y:S01]  /*6800*/  UIMAD UR41, UR4, -0x7, UR41 ;  /* 0xfffffff9042978a4 */ /* 0x000fe2000f8e0229 */
[----:B------:R-:W-:Y:S11]  /*6810*/  @P0 BRA `(.L_x_164) ;  /* 0xffffffac00140947 */ /* 0x000ff6000383ffff */
[----:B------:R-:W-:Y:S05]  /*6820*/  EXIT ;  /* 0x000000000000794d */ /* 0x000fea0003800000 */
.L_x_7:
        /* <DEDUP_REMOVED lines=26> */
.L_x_166:
[----:B------:R-:W0:Y:S01]  /*69d0*/  LDC.64 R28, c[0x0][0x640] ;  /* 0x00019000ff1c7b82 */ /* 0x000e220000000a00 */
[-CC-:B------:R-:W-:Y:S01]  /*69e0*/  SHF.R.U64 R22, R14, R6.reuse, R15.reuse ;  /* 0x000000060e167219 */ /* 0x180fe2000000120f */
[----:B------:R-:W-:Y:S01]  /*69f0*/  IMAD.MOV.U32 R30, RZ, RZ, 0x1 ;  /* 0x00000001ff1e7424 */ /* 0x000fe200078e00ff */
[----:B------:R-:W-:Y:S02]  /*6a00*/  SHF.R.U32.HI R6, RZ, R6, R15 ;  /* 0x00000006ff067219 */ /* 0x000fe4000001160f */
[----:B------:R-:W-:-:S03]  /*6a10*/  IADD3 R13, P0, RZ, -R22, RZ ;  /* 0x80000016ff0d7210 */ /* 0x000fc60007f1e0ff */
[----:B------:R-:W1:Y:S02]  /*6a20*/  LDC R12, c[0x0][0x618] ;  /* 0x00018600ff0c7b82 */ /* 0x000e640000000800 */
[----:B------:R-:W-:-:S04]  /*6a30*/  IMAD.X R11, RZ, RZ, ~R6, P0 ;  /* 0x000000ffff0b7224 */ /* 0x000fc800000e0e06 */
[-C--:B------:R-:W-:Y:S02]  /*6a40*/  IMAD R6, R11, R24.reuse, RZ ;  /* 0x000000180b067224 */ /* 0x080fe400078e02ff */
[----:B------:R-:W2:Y:S01]  /*6a50*/  LDC R14, c[0x0][0x608] ;  /* 0x00018200ff0e7b82 */ /* 0x000ea20000000800 */
[----:B------:R-:W-:-:S04]  /*6a60*/  IMAD.WIDE.U32 R10, R13, R24, R16 ;  /* 0x000000180d0a7225 */ /* 0x000fc800078e0010 */
[----:B------:R-:W-:-:S03]  /*6a70*/  IMAD R13, R13, R25, R6 ;  /* 0x000000190d0d7224 */ /* 0x000fc600078e0206 */
[----:B------:R-:W3:Y:S01]  /*6a80*/  LDC R27, c[0x0][0x658] ;  /* 0x00019600ff1b7b82 */ /* 0x000ee20000000800 */
[----:B------:R-:W-:Y:S01]  /*6a90*/  IMAD.IADD R11, R11, 0x1, R13 ;  /* 0x000000010b0b7824 */ /* 0x000fe200078e020d */
[----:B0-----:R-:W-:-:S04]  /*6aa0*/  ISETP.NE.U32.AND P0, PT, R28, RZ, PT ;  /* 0x000000ff1c00720c */ /* 0x001fc80003f05070 */
[----:B------:R-:W-:Y:S02]  /*6ab0*/  ISETP.NE.AND.EX P0, PT, R29, RZ, PT, P0 ;  /* 0x000000ff1d00720c */ /* 0x000fe40003f05300 */
[----:B------:R-:W0:Y:S01]  /*6ac0*/  LDC R24, c[0x0][0x600] ;  /* 0x00018000ff187b82 */ /* 0x000e220000000800 */
[-CC-:B-1----:R-:W-:Y:S01]  /*6ad0*/  SHF.R.U64 R8, R10, R12.reuse, R11.reuse ;  /* 0x0000000c0a087219 */ /* 0x182fe2000000120b */
[----:B------:R-:W-:Y:S01]  /*6ae0*/  IMAD.MOV.U32 R10, RZ, RZ, -0x1 ;  /* 0xffffffffff0a7424 */ /* 0x000fe200078e00ff */
[----:B------:R-:W-:-:S05]  /*6af0*/  SHF.R.U32.HI R11, RZ, R12, R11 ;  /* 0x0000000cff0b7219 */ /* 0x000fca000001160b */
[----:B------:R-:W1:Y:S01]  /*6b00*/  LDC R25, c[0x0][0x648] ;  /* 0x00019200ff197b82 */ /* 0x000e620000000800 */
[-CC-:B--2---:R-:W-:Y:S02]  /*6b10*/  SHF.R.U64 R21, R8, R14.reuse, R11.reuse ;  /* 0x0000000e08157219 */ /* 0x184fe4000000120b */
[----:B------:R-:W-:-:S05]  /*6b20*/  SHF.R.U32.HI R6, RZ, R14, R11 ;  /* 0x0000000eff067219 */ /* 0x000fca000001160b */
[----:B------:R-:W2:Y:S01]  /*6b30*/  LDC R26, c[0x0][0x638] ;  /* 0x00018e00ff1a7b82 */ /* 0x000ea20000000800 */
[-C--:B---3--:R-:W-:Y:S02]  /*6b40*/  SHF.L.U32 R10, R10, R27.reuse, RZ ;  /* 0x0000001b0a0a7219 */ /* 0x088fe400000006ff */
[-CC-:B------:R-:W-:Y:S02]  /*6b50*/  SHF.R.U64 R23, R21, R27.reuse, R6.reuse ;  /* 0x0000001b15177219 */ /* 0x180fe40000001206 */
[----:B------:R-:W-:Y:S02]  /*6b60*/  LOP3.LUT R32, RZ, R10, RZ, 0x33, !PT ;  /* 0x0000000aff207212 */ /* 0x000fe400078e33ff */
[----:B------:R-:W-:Y:S01]  /*6b70*/  SHF.R.U32.HI R11, RZ, R27, R6 ;  /* 0x0000001bff0b7219 */ /* 0x000fe20000011606 */
[----:B------:R-:W3:Y:S01]  /*6b80*/  LDC R31, c[0x0][0x610] ;  /* 0x00018400ff1f7b82 */ /* 0x000ee20000000800 */
[----:B------:R-:W-:Y:S01]  /*6b90*/  IMAD.MOV.U32 R10, RZ, RZ, R23 ;  /* 0x000000ffff0a7224 */ /* 0x000fe200078e0017 */
[----:B------:R-:W-:Y:S06]  /*6ba0*/  @!P0 BRA `(.L_x_167) ;  /* 0x0000000000288947 */ /* 0x000fec0003800000 */
        /* <DEDUP_REMOVED lines=10> */
.L_x_167:
[----:B------:R-:W-:Y:S02]  /*6c50*/  ISETP.NE.AND P0, PT, R2, 0x1, PT ;  /* 0x000000010200780c */ /* 0x000fe40003f05270 */
[----:B-1----:R-:W-:Y:S01]  /*6c60*/  SHF.R.U64 R6, R10, R25, R11 ;  /* 0x000000190a067219 */ /* 0x002fe2000000120b */
[----:B0-----:R-:W-:Y:S01]  /*6c70*/  VIADD R11, R24, 0xffffffff ;  /* 0xffffffff180b7836 */ /* 0x001fe20000000000 */
[----:B------:R-:W-:Y:S02]  /*6c80*/  SHF.L.U32 R30, R30, R27, RZ ;  /* 0x0000001b1e1e7219 */ /* 0x000fe400000006ff */
[----:B------:R-:W-:Y:S01]  /*6c90*/  LOP3.LUT R5, R21, R32, RZ, 0xc0, !PT ;  /* 0x0000002015057212 */ /* 0x000fe200078ec0ff */
[----:B------:R-:W-:-:S04]  /*6ca0*/  IMAD.MOV R10, RZ, RZ, -R6 ;  /* 0x000000ffff0a7224 */ /* 0x000fc800078e0a06 */
[----:B------:R-:W-:Y:S01]  /*6cb0*/  IMAD R6, R30, R6, R5 ;  /* 0x000000061e067224 */ /* 0x000fe200078e0205 */
[----:B------:R-:W-:Y:S01]  /*6cc0*/  LOP3.LUT R5, R8, R11, RZ, 0xc0, !PT ;  /* 0x0000000b08057212 */ /* 0x000fe200078ec0ff */
[----:B------:R-:W-:Y:S02]  /*6cd0*/  @P0 IMAD R7, R9, R20, R4 ;  /* 0x0000001409070224 */ /* 0x000fe400078e0204 */
[----:B--2---:R-:W-:Y:S02]  /*6ce0*/  IMAD R4, R10, R26, R23 ;  /* 0x0000001a0a047224 */ /* 0x004fe400078e0217 */
[----:B---3--:R-:W-:Y:S02]  /*6cf0*/  IMAD R7, R6, R31, R7 ;  /* 0x0000001f06077224 */ /* 0x008fe400078e0207 */
[----:B------:R-:W-:Y:S02]  /*6d00*/  IMAD R4, R4, R24, R5 ;  /* 0x0000001804047224 */ /* 0x000fe400078e0205 */
[----:B------:R-:W-:-:S02]  /*6d10*/  IMAD.MOV.U32 R8, RZ, RZ, 0x1 ;  /* 0x00000001ff087424 */ /* 0x000fc400078e00ff */
[----:B------:R-:W-:Y:S01]  /*6d20*/  IMAD.MOV.U32 R6, RZ, RZ, R22 ;  /* 0x000000ffff067224 */ /* 0x000fe200078e0016 */
[----:B------:R-:W-:Y:S02]  /*6d30*/  SEL R19, R4, R7, !P0 ;  /* 0x0000000704137207 */ /* 0x000fe40004000000 */
[----:B------:R-:W-:-:S07]  /*6d40*/  SEL R21, R7, R4, !P0 ;  /* 0x0000000407157207 */ /* 0x000fce0004000000 */
.L_x_165:
[----:B------:R-:W-:-:S08]  /*6d50*/  NOP ;  /* 0x0000000000007918 */ /* 0x000fd00000000000 */
[----:B------:R-:W0:-:S00]  /*6d60*/  USETMAXREG.DEALLOC.CTAPOOL 0x28 ;  /* 0x00000028000079c8 */ /* 0x000e0000080e0500 */
[----:B0-----:R-:W-:-:S13]  /*6d70*/  ISETP.NE.AND P0, PT, R3, RZ, PT ;  /* 0x000000ff0300720c */ /* 0x001fda0003f05270 */
[----:B------:R-:W-:Y:S05]  /*6d80*/  @P0 EXIT ;  /* 0x000000000000094d */ /* 0x000fea0003800000 */
[----:B------:R-:W-:Y:S01]  /*6d90*/  LOP3.LUT P0, RZ, R8, 0xff, RZ, 0xc0, !PT ;  /* 0x000000ff08ff7812 */ /* 0x000fe2000780c0ff */
[----:B------:R-:W-:Y:S02]  /*6da0*/  IMAD.MOV.U32 R3, RZ, RZ, 0x1 ;  /* 0x00000001ff037424 */ /* 0x000fe400078e00ff */
[----:B------:R-:W-:-:S10]  /*6db0*/  IMAD.MOV.U32 R8, RZ, RZ, RZ ;  /* 0x000000ffff087224 */ /* 0x000fd400078e00ff */
[----:B------:R-:W-:Y:S05]  /*6dc0*/  @!P0 BRA `(.L_x_168) ;  /* 0x0000000c002c8947 */ /* 0x000fea0003800000 */
[----:B------:R-:W0:Y:S01]  /*6dd0*/  LDC R3, c[0x0][0x28c] ;  /* 0x0000a300ff037b82 */ /* 0x000e220000000800 */
[----:B------:R-:W-:Y:S01]  /*6de0*/  ULDC UR5, c[0x0][0x658] ;  /* 0x0001960000057ab9 */ /* 0x000fe20000000800 */
[----:B------:R-:W-:Y:S01]  /*6df0*/  UMOV UR6, 0xffffffff ;  /* 0xffffffff00067882 */ /* 0x000fe20000000000 */
[----:B------:R-:W-:Y:S01]  /*6e00*/  BSSY B0, `(.L_x_168) ;  /* 0x00000c7000007945 */ /* 0x000fe20003800000 */
[----:B------:R-:W-:Y:S01]  /*6e10*/  USHF.L.U32 UR6, UR6, UR5, URZ ;  /* 0x0000000506067299 */ /* 0x000fe2000800063f */
[----:B------:R-:W-:Y:S01]  /*6e20*/  IMAD.MOV.U32 R10, RZ, RZ, 0x1 ;  /* 0x00000001ff0a7424 */ /* 0x000fe200078e00ff */
[----:B------:R-:W-:Y:S01]  /*6e30*/  LOP3.LUT R9, R18, 0x2, RZ, 0xfc, !PT ;  /* 0x0000000212097812 */ /* 0x000fe200078efcff */
[----:B------:R-:W-:Y:S01]  /*6e40*/  IMAD.MOV.U32 R8, RZ, RZ, RZ ;  /* 0x000000ffff087224 */ /* 0x000fe200078e00ff */
[----:B------:R-:W1:Y:S01]  /*6e50*/  S2UR UR8, SR_CgaCtaId ;  /* 0x00000000000879c3 */ /* 0x000e620000008800 */
[----:B------:R-:W-:Y:S01]  /*6e60*/  ULDC UR4, c[0x0][0x600] ;  /* 0x0001800000047ab9 */ /* 0x000fe20000000800 */
[----:B------:R-:W-:Y:S01]  /*6e70*/  UMOV UR7, 0x1 ;  /* 0x0000000100077882 */ /* 0x000fe20000000000 */
[----:B------:R-:W-:-:S02]  /*6e80*/  UIADD3 UR15, UR4, -0x1, URZ ;  /* 0xffffffff040f7890 */ /* 0x000fc4000fffe03f */
[----:B------:R-:W-:Y:S02]  /*6e90*/  USHF.L.U32 UR17, UR7, UR5, URZ ;  /* 0x0000000507117299 */ /* 0x000fe4000800063f */
[----:B------:R-:W-:Y:S01]  /*6ea0*/  ULOP3.LUT UR16, URZ, UR6, URZ, 0x33, !UPT ;  /* 0x000000063f107292 */ /* 0x000fe2000f8e333f */
[----:B------:R-:W-:Y:S01]  /*6eb0*/  ULDC.64 UR20, c[0x0][0x198] ;  /* 0x0000660000147ab9 */ /* 0x000fe20000000a00 */
[----:B0-----:R-:W-:-:S05]  /*6ec0*/  VIADD R3, R3, 0x1f ;  /* 0x0000001f03037836 */ /* 0x001fca0000000000 */
[----:B------:R-:W-:Y:S01]  /*6ed0*/  SHF.R.S32.HI R4, RZ, 0x1f, R3 ;  /* 0x0000001fff047819 */ /* 0x000fe20000011403 */
[----:B-1----:R-:W-:-:S03]  /*6ee0*/  IMAD.U32 R12, RZ, RZ, UR8 ;  /* 0x00000008ff0c7e24 */ /* 0x002fc6000f8e00ff */
[----:B------:R-:W-:Y:S01]  /*6ef0*/  LEA.HI R4, R4, R3, RZ, 0x5 ;  /* 0x0000000304047211 */ /* 0x000fe200078f28ff */
[----:B------:R-:W-:-:S03]  /*6f00*/  IMAD.MOV.U32 R3, RZ, RZ, 0x1 ;  /* 0x00000001ff037424 */ /* 0x000fc600078e00ff */
[----:B------:R-:W-:-:S05]  /*6f10*/  SHF.R.S32.HI R11, RZ, 0x5, R4 ;  /* 0x00000005ff0b7819 */ /* 0x000fca0000011404 */
[----:B------:R-:W-:-:S07]  /*6f20*/  VIADD R13, R11, 0x1 ;  /* 0x000000010b0d7836 */ /* 0x000fce0000000000 */
.L_x_179:
[----:B------:R-:W-:-:S03]  /*6f30*/  UMOV UR4, 0xffffffff ;  /* 0xffffffff00047882 */ /* 0x000fc60000000000 */
[----:B------:R-:W-:Y:S05]  /*6f40*/  BRA.DIV UR4, `(.L_x_169) ;  /* 0x0000001204207947 */ /* 0x000fea000b800000 */
[----:B------:R-:W-:-:S13]  /*6f50*/  ELECT P6, URZ, PT ;  /* 0x00000000003f782f */ /* 0x000fda00038c0000 */
.L_x_193:
[----:B------:R-:W0:Y:S01]  /*6f60*/  LDC R4, c[0x0][0x28c] ;  /* 0x0000a300ff047b82 */ /* 0x000e220000000800 */
[----:B------:R-:W-:Y:S01]  /*6f70*/  BSSY B1, `(.L_x_170) ;  /* 0x000003b000017945 */ /* 0x000fe20003800000 */
[----:B0-----:R-:W-:-:S13]  /*6f80*/  ISETP.LT.OR P6, PT, R4, 0x1, !P6 ;  /* 0x000000010400780c */ /* 0x001fda00077c1670 */
[----:B------:R-:W-:Y:S05]  /*6f90*/  @P6 BRA `(.L_x_171) ;  /* 0x0000000000e06947 */ /* 0x000fea0003800000 */
[----:B------:R-:W-:Y:S02]  /*6fa0*/  IMAD R21, R21, 0x8, R12 ;  /* 0x0000000815157824 */ /* 0x000fe400078e020c */
[----:B------:R-:W-:Y:S02]  /*6fb0*/  IMAD.SHL.U32 R19, R19, 0x80, RZ ;  /* 0x0000008013137824 */ /* 0x000fe400078e00ff */
[----:B------:R-:W-:Y:S02]  /*6fc0*/  IMAD.MOV.U32 R22, RZ, RZ, RZ ;  /* 0x000000ffff167224 */ /* 0x000fe400078e00ff */
[----:B------:R-:W-:Y:S02]  /*6fd0*/  IMAD.MOV.U32 R4, RZ, RZ, R13 ;  /* 0x000000ffff047224 */ /* 0x000fe400078e000d */
[----:B------:R-:W-:Y:S02]  /*6fe0*/  IMAD.MOV.U32 R5, RZ, RZ, R3 ;  /* 0x000000ffff057224 */ /* 0x000fe400078e0003 */
[----:B------:R-:W-:-:S02]  /*6ff0*/  IMAD.MOV.U32 R7, RZ, RZ, R8 ;  /* 0x000000ffff077224 */ /* 0x000fc400078e0008 */
[----:B------:R-:W-:-:S07]  /*7000*/  IMAD.SHL.U32 R21, R21, 0x10, RZ ;  /* 0x0000001015157824 */ /* 0x000fce00078e00ff */
.L_x_174:
[----:B------:R-:W0:Y:S01]  /*7010*/  S2UR UR4, SR_CgaCtaId ;  /* 0x00000000000479c3 */ /* 0x000e220000008800 */
[----:B------:R-:W-:Y:S02]  /*7020*/  MOV R15, 0x400 ;  /* 0x00000400000f7802 */ /* 0x000fe40000000f00 */
[----:B------:R-:W-:Y:S02]  /*7030*/  SHF.L.U32 R14, R5, 0x1f, RZ ;  /* 0x0000001f050e7819 */ /* 0x000fe400000006ff */
[----:B------:R-:W-:Y:S01]  /*7040*/  ISETP.NE.AND P1, PT, R0, RZ, PT ;  /* 0x000000ff0000720c */ /* 0x000fe20003f25270 */
[----:B0-----:R-:W-:-:S05]  /*7050*/  IMAD.U32 R12, RZ, RZ, UR4 ;  /* 0x00000004ff0c7e24 */ /* 0x001fca000f8e00ff */
[----:B------:R-:W-:-:S07]  /*7060*/  LEA R20, R12, R15, 0x18 ;  /* 0x0000000f0c147211 */ /* 0x000fce00078ec0ff */
[----:B------:R-:W0:Y:S01]  /*7070*/  @!P1 LDC R15, c[0x0][0x500] ;  /* 0x00014000ff0f9b82 */ /* 0x000e220000000800 */
[----:B------:R-:W-:-:S04]  /*7080*/  IMAD R23, R7, 0x8, R20 ;  /* 0x0000000807177824 */ /* 0x000fc800078e0214 */
[----:B------:R-:W1:Y:S02]  /*7090*/  SYNCS.PHASECHK.TRANS64.TRYWAIT P0, [R23+URZ+0x38], R14 ;  /* 0x0000380e170075a7 */ /* 0x000e64000800017f */
[----:B-1----:R-:W-:Y:S05]  /*70a0*/  @!P0 BRA `(.L_x_172) ;  /* 0x0000000c00e88947 */ /* 0x002fea0003800000 */
.L_x_194:
[----:B-1----:R-:W-:Y:S01]  /*70b0*/  PRMT R14, R9, 0x9910, RZ ;  /* 0x00009910090e7816 */ /* 0x002fe200000000ff */
[----:B0-----:R0:W-:Y:S03]  /*70c0*/  @!P1 SYNCS.ARRIVE.TRANS64 RZ, [R23+URZ], R15 ;  /* 0x0000000f17ff99a7 */ /* 0x0011e6000800003f */
[----:B------:R-:W-:-:S13]  /*70d0*/  ISETP.NE.AND P0, PT, R14, 0x2, PT ;  /* 0x000000020e00780c */ /* 0x000fda0003f05270 */
[----:B0-----:R-:W-:Y:S05]  /*70e0*/  @P0 BRA `(.L_x_173) ;  /* 0x0000000000040947 */ /* 0x001fea0003800000 */
[----:B------:R-:W-:Y:S01]  /*70f0*/  BPT.TRAP 0x1 ;  /* 0x000000040000795c */ /* 0x000fe20000300000 */
.L_x_173:
[----:B------:R-:W-:Y:S01]  /*7100*/  IMAD R14, R7, 0x8, R12 ;  /* 0x00000008070e7824 */ /* 0x000fe200078e020c */
[----:B------:R-:W-:Y:S01]  /*7110*/  R2UR UR9, R23 ;  /* 0x00000000170972ca */ /* 0x000fe200000e0000 */
[----:B------:R-:W-:Y:S01]  /*7120*/  VIADD R4, R4, 0xffffffff ;  /* 0xffffffff04047836 */ /* 0x000fe20000000000 */
[----:B------:R-:W-:Y:S01]  /*7130*/  UIADD3 UR4, UP0, UR20, 0xf0, URZ ;  /* 0x000000f014047890 */ /* 0x000fe2000ff1e03f */
[----:B------:R-:W-:Y:S01]  /*7140*/  IMAD.SHL.U32 R14, R14, 0x200, RZ ;  /* 0x000002000e0e7824 */ /* 0x000fe200078e00ff */
[----:B------:R-:W-:Y:S01]  /*7150*/  R2UR UR11, R21 ;  /* 0x00000000150b72ca */ /* 0x000fe200000e0000 */
[----:B------:R-:W-:Y:S01]  /*7160*/  UIADD3 UR22, UP1, UR20, 0x1f0, URZ ;  /* 0x000001f014167890 */ /* 0x000fe2000ff3e03f */
[----:B------:R-:W-:Y:S01]  /*7170*/  R2UR UR10, R22 ;  /* 0x00000000160a72ca */ /* 0x000fe200000e0000 */
[--C-:B------:R-:W-:Y:S01]  /*7180*/  IMAD R14, R14, 0x4, R20.reuse ;  /* 0x000000040e0e7824 */ /* 0x100fe200078e0214 */
[----:B------:R-:W-:Y:S01]  /*7190*/  R2UR UR12, R6 ;  /* 0x00000000060c72ca */ /* 0x000fe200000e0000 */
[----:B------:R-:W-:Y:S01]  /*71a0*/  IMAD R20, R7, 0x4000, R20 ;  /* 0x0000400007147824 */ /* 0x000fe200078e0214 */
[----:B------:R-:W-:Y:S01]  /*71b0*/  R2UR UR18, R19 ;  /* 0x00000000131272ca */ /* 0x000fe200000e0000 */
[----:B------:R-:W-:Y:S01]  /*71c0*/  VIADD R7, R7, 0x1 ;  /* 0x0000000107077836 */ /* 0x000fe20000000000 */
[----:B------:R-:W-:Y:S01]  /*71d0*/  R2UR UR5, R14 ;  /* 0x000000000e0572ca */ /* 0x000fe200000e0000 */
[----:B------:R-:W-:Y:S01]  /*71e0*/  UIADD3.X UR23, URZ, UR21, URZ, UP1, !UPT ;  /* 0x000000153f177290 */ /* 0x000fe20008ffe43f */
[----:B------:R-:W-:Y:S01]  /*71f0*/  R2UR UR8, R20 ;  /* 0x00000000140872ca */ /* 0x000fe200000e0000 */
[----:B------:R-:W-:Y:S01]  /*7200*/  UMOV UR19, 0xff0000 ;  /* 0x00ff000000137882 */ /* 0x000fe20000000000 */
[----:B------:R-:W-:Y:S01]  /*7210*/  ISETP.GT.AND P1, PT, R4, 0x1, PT ;  /* 0x000000010400780c */ /* 0x000fe20003f24270 */
[----:B------:R-:W-:Y:S01]  /*7220*/  UMOV UR6, 0x0 ;  /* 0x0000000000067882 */ /* 0x000fe20000000000 */
[----:B------:R-:W-:Y:S01]  /*7230*/  UMOV UR7, 0x10000000 ;  /* 0x1000000000077882 */ /* 0x000fe20000000000 */
[----:B------:R-:W-:Y:S01]  /*7240*/  ISETP.NE.AND P0, PT, R7, 0x7, PT ;  /* 0x000000070700780c */ /* 0x000fe20003f05270 */
[----:B------:R-:W-:-:S03]  /*7250*/  VIADD R22, R22, 0x20 ;  /* 0x0000002016167836 */ /* 0x000fc60000000000 */
[----:B------:R-:W-:Y:S02]  /*7260*/  SEL R14, RZ, 0x1, P0 ;  /* 0x00000001ff0e7807 */ /* 0x000fe40000000000 */
[----:B------:R-:W-:Y:S01]  /*7270*/  UIADD3 UR13, UR5, 0x180, URZ ;  /* 0x00000180050d7890 */ /* 0x000fe2000fffe03f */
[----:B------:R-:W-:Y:S01]  /*7280*/  SEL R7, R7, RZ, P0 ;  /* 0x000000ff07077207 */ /* 0x000fe20000000000 */
[----:B------:R-:W-:Y:S01]  /*7290*/  UIADD3.X UR5, URZ, UR21, URZ, UP0, !UPT ;  /* 0x000000153f057290 */ /* 0x000fe200087fe43f */
[----:B------:R-:W-:Y:S01]  /*72a0*/  LOP3.LUT R5, R5, R14, RZ, 0x3c, !PT ;  /* 0x0000000e05057212 */ /* 0x000fe200078e3cff */
[----:B------:R-:W-:-:S03]  /*72b0*/  UIADD3 UR14, UR8, 0x1c180, URZ ;  /* 0x0001c180080e7890 */ /* 0x000fc6000fffe03f */
[----:B------:R-:W-:-:S04]  /*72c0*/  UMOV UR8, UR13 ;  /* 0x0000000d00087c82 */ /* 0x000fc80008000000 */
[----:B------:R0:W-:Y:S02]  /*72d0*/  UTMALDG.3D.MULTICAST [UR8], [UR4], UR19, desc[UR6] ;  /* 0x00000608040073b4 */ /* 0x0001e40008011813 */
[----:B0-----:R-:W-:Y:S01]  /*72e0*/  UMOV UR8, UR14 ;  /* 0x0000000e00087c82 */ /* 0x001fe20008000000 */
[----:B------:R-:W-:Y:S02]  /*72f0*/  UMOV UR11, UR18 ;  /* 0x00000012000b7c82 */ /* 0x000fe40008000000 */
[----:B------:R0:W-:Y:S02]  /*7300*/  UTMALDG.3D [UR8], [UR22], desc[UR6] ;  /* 0x00000608160075b4 */ /* 0x0001e40008011000 */
[----:B0-----:R-:W-:Y:S05]  /*7310*/  @P1 BRA `(.L_x_174) ;  /* 0xfffffffc003c1947 */ /* 0x001fea000383ffff */
.L_x_171:
[----:B------:R-:W-:Y:S05]  /*7320*/  BSYNC B1 ;  /* 0x0000000000017941 */ /* 0x000fea0003800000 */
.L_x_170:
[----:B------:R-:W-:Y:S01]  /*7330*/  LOP3.LUT P1, RZ, R10, 0xff, RZ, 0xc0, !PT ;  /* 0x000000ff0aff7812 */ /* 0x000fe2000782c0ff */
[C---:B------:R-:W-:Y:S01]  /*7340*/  IMAD.IADD R15, R11.reuse, 0x1, R8 ;  /* 0x000000010b0f7824 */ /* 0x040fe200078e0208 */
[----:B------:R-:W-:Y:S01]  /*7350*/  ULDC.64 UR4, c[0x0][0x650] ;  /* 0x0001940000047ab9 */ /* 0x000fe20000000a00 */
[----:B------:R-:W-:Y:S01]  /*7360*/  ISETP.GE.U32.AND P2, PT, R11, 0x7, PT ;  /* 0x000000070b00780c */ /* 0x000fe20003f46070 */
[----:B------:R-:W-:Y:S01]  /*7370*/  BSSY B1, `(.L_x_175) ;  /* 0x000006d000017945 */ /* 0x000fe20003800000 */
[C---:B------:R-:W-:Y:S01]  /*7380*/  IMAD.WIDE.U32 R4, R15.reuse, 0x24924925, RZ ;  /* 0x249249250f047825 */ /* 0x040fe200078e00ff */
[----:B------:R-:W-:Y:S02]  /*7390*/  ISETP.GT.U32.AND P0, PT, R15, 0x6, PT ;  /* 0x000000060f00780c */ /* 0x000fe40003f04070 */
[----:B------:R-:W-:Y:S01]  /*73a0*/  PRMT R10, RZ, 0x7610, R10 ;  /* 0x00007610ff0a7816 */ /* 0x000fe2000000000a */
[----:B------:R-:W-:Y:S01]  /*73b0*/  IMAD.MOV.U32 R21, RZ, RZ, -0x1 ;  /* 0xffffffffff157424 */ /* 0x000fe200078e00ff */
[----:B------:R-:W-:Y:S01]  /*73c0*/  ISETP.LT.U32.AND P0, PT, R11, 0x7, P0 ;  /* 0x000000070b00780c */ /* 0x000fe20000701070 */
[----:B------:R-:W-:-:S02]  /*73d0*/  IMAD.MOV.U32 R19, RZ, RZ, -0x1 ;  /* 0xffffffffff137424 */ /* 0x000fc400078e00ff */
[----:B------:R-:W0:Y:S01]  /*73e0*/  @P1 S2R R12, SR_CgaCtaId ;  /* 0x00000000000c1919 */ /* 0x000e220000008800 */
[----:B------:R-:W-:Y:S02]  /*73f0*/  SEL R4, RZ, 0x1, !P0 ;  /* 0x00000001ff047807 */ /* 0x000fe40004000000 */
[----:B------:R-:W-:Y:S02]  /*7400*/  IADD3 R16, P0, R16, UR36, RZ ;  /* 0x0000002410107c10 */ /* 0x000fe4000ff1e0ff */
[----:B------:R-:W-:Y:S02]  /*7410*/  @P1 MOV R7, 0x400 ;  /* 0x0000040000071802 */ /* 0x000fe40000000f00 */
[----:B------:R-:W-:Y:S02]  /*7420*/  IADD3.X R17, R17, UR42, RZ, P0, !PT ;  /* 0x0000002a11117c10 */ /* 0x000fe400087fe4ff */
[----:B------:R-:W-:Y:S02]  /*7430*/  ISETP.GE.U32.AND P0, PT, R16, UR4, PT ;  /* 0x0000000410007c0c */ /* 0x000fe4000bf06070 */
[----:B------:R-:W-:-:S02]  /*7440*/  LOP3.LUT R3, R3, R4, RZ, 0x3c, !PT ;  /* 0x0000000403037212 */ /* 0x000fc400078e3cff */
[----:B------:R-:W-:Y:S02]  /*7450*/  ISETP.GE.U32.AND.EX P0, PT, R17, UR5, PT, P0 ;  /* 0x0000000511007c0c */ /* 0x000fe4000bf06100 */
[----:B------:R-:W-:Y:S02]  /*7460*/  PRMT R4, RZ, 0x7610, R4 ;  /* 0x00007610ff047816 */ /* 0x000fe40000000004 */
[----:B0-----:R-:W-:Y:S01]  /*7470*/  @P1 LEA R6, R12, R7, 0x18 ;  /* 0x000000070c061211 */ /* 0x001fe200078ec0ff */
[----:B------:R-:W-:-:S03]  /*7480*/  IMAD.IADD R7, R15, 0x1, -R5 ;  /* 0x000000010f077824 */ /* 0x000fc600078e0a05 */
[----:B------:R0:W-:Y:S02]  /*7490*/  @P1 SYNCS.ARRIVE.TRANS64.A1T0 RZ, [R6+URZ+0x88], RZ ;  /* 0x000088ff06ff19a7 */ /* 0x0001e4000810003f */
[----:B------:R-:W-:-:S04]  /*74a0*/  LEA.HI R7, R7, R5, RZ, 0x1f ;  /* 0x0000000507077211 */ /* 0x000fc800078ff8ff */
[----:B------:R-:W-:Y:S01]  /*74b0*/  SHF.R.U32.HI R8, RZ, 0x2, R7 ;  /* 0x00000002ff087819 */ /* 0x000fe20000011607 */
[----:B0-----:R-:W-:-:S03]  /*74c0*/  IMAD.MOV.U32 R6, RZ, RZ, -0x1 ;  /* 0xffffffffff067424 */ /* 0x001fc600078e00ff */
[----:B------:R-:W-:Y:S01]  /*74d0*/  @P2 LOP3.LUT R3, R3, 0x1, R8, 0x78, !PT ;  /* 0x0000000103032812 */ /* 0x000fe200078e7808 */
[----:B------:R-:W-:Y:S01]  /*74e0*/  IMAD R8, R8, -0x7, R15 ;  /* 0xfffffff908087824 */ /* 0x000fe200078e020f */
[----:B------:R-:W-:Y:S06]  /*74f0*/  @P0 BRA `(.L_x_176) ;  /* 0x0000000400500947 */ /* 0x000fec0003800000 */
[----:B------:R-:W0:Y:S01]  /*7500*/  S2R R19, SR_CTAID.X ;  /* 0x0000000000137919 */ /* 0x000e220000002500 */
[----:B------:R-:W-:Y:S01]  /*7510*/  ULDC.64 UR4, c[0x0][0x628] ;  /* 0x00018a0000047ab9 */ /* 0x000fe20000000a00 */
[----:B------:R-:W1:Y:S01]  /*7520*/  LDC R20, c[0x0][0x144] ;  /* 0x00005100ff147b82 */ /* 0x000e620000000800 */
[----:B------:R-:W-:Y:S01]  /*7530*/  ISETP.NE.U32.AND P0, PT, RZ, UR4, PT ;  /* 0x00000004ff007c0c */ /* 0x000fe2000bf05070 */
[----:B------:R-:W2:Y:S01]  /*7540*/  S2R R14, SR_CTAID.Y ;  /* 0x00000000000e7919 */ /* 0x000ea20000002600 */
[----:B------:R-:W-:Y:S01]  /*7550*/  ULDC UR7, c[0x0][0x630] ;  /* 0x00018c0000077ab9 */ /* 0x000fe20000000800 */
[----:B------:R-:W-:Y:S01]  /*7560*/  ULDC UR8, c[0x0][0x150] ;  /* 0x0000540000087ab9 */ /* 0x000fe20000000800 */
[----:B------:R-:W-:Y:S01]  /*7570*/  ISETP.NE.AND.EX P0, PT, RZ, UR5, PT, P0 ;  /* 0x00000005ff007c0c */ /* 0x000fe2000bf05300 */
[----:B------:R-:W-:Y:S02]  /*7580*/  IMAD.MOV.U32 R4, RZ, RZ, R16 ;  /* 0x000000ffff047224 */ /* 0x000fe400078e0010 */
[----:B------:R-:W-:Y:S01]  /*7590*/  IMAD.MOV.U32 R5, RZ, RZ, R17 ;  /* 0x000000ffff057224 */ /* 0x000fe200078e0011 */
[----:B0-----:R-:W-:-:S09]  /*75a0*/  I2FP.F32.U32 R21, R19 ;  /* 0x0000001300157245 */ /* 0x001fd20000201000 */
[----:B------:R-:W-:Y:S05]  /*75b0*/  @!P0 BRA `(.L_x_177) ;  /* 0x0000000000288947 */ /* 0x000fea0003800000 */
[----:B------:R-:W-:Y:S02]  /*75c0*/  ULDC UR6, c[0x0][0x634] ;  /* 0x00018d0000067ab9 */ /* 0x000fe40000000800 */
[----:B------:R-:W-:-:S05]  /*75d0*/  IADD3 R5, P0, R16, UR6, RZ ;  /* 0x0000000610057c10 */ /* 0x000fca000ff1e0ff */
[----:B------:R-:W-:-:S04]  /*75e0*/  IMAD.X R15, RZ, RZ, R17, P0 ;  /* 0x000000ffff0f7224 */ /* 0x000fc800000e0611 */
[----:B------:R-:W-:-:S04]  /*75f0*/  IMAD.WIDE.U32 R6, R15, UR4, RZ ;  /* 0x000000040f067c25 */ /* 0x000fc8000f8e00ff */
[----:B------:R-:W-:-:S04]  /*7600*/  IMAD.WIDE.U32 R6, P0, R5, UR5, R6 ;  /* 0x0000000505067c25 */ /* 0x000fc8000f800006 */
[----:B------:R-:W-:-:S04]  /*7610*/  IMAD.WIDE.U32 R4, R5, UR4, RZ ;  /* 0x0000000405047c25 */ /* 0x000fc8000f8e00ff */
[----:B------:R-:W-:Y:S01]  /*7620*/  IMAD.MOV.U32 R4, RZ, RZ, R7 ;  /* 0x000000ffff047224 */ /* 0x000fe200078e0007 */
[----:B------:R-:W-:Y:S01]  /*7630*/  IADD3 RZ, P1, R5, R6, RZ ;  /* 0x0000000605ff7210 */ /* 0x000fe20007f3e0ff */
[----:B------:R-:W-:-:S04]  /*7640*/  IMAD.X R5, RZ, RZ, RZ, P0 ;  /* 0x000000ffff057224 */ /* 0x000fc800000e06ff */
[----:B------:R-:W-:-:S08]  /*7650*/  IMAD.WIDE.U32.X R4, R15, UR5, R4, P1 ;  /* 0x000000050f047c25 */ /* 0x000fd000088e0404 */
.L_x_177:
[----:B------:R-:W-:Y:S01]  /*7660*/  FMUL R21, R21, UR8 ;  /* 0x0000000815157c20 */ /* 0x000fe20008400000 */
[--C-:B------:R-:W-:Y:S01]  /*7670*/  SHF.R.U64 R15, R4, UR7, R5.reuse ;  /* 0x00000007040f7c19 */ /* 0x100fe20008001205 */
[----:B------:R-:W-:Y:S01]  /*7680*/  ULDC.64 UR4, c[0x0][0x620] ;  /* 0x0001880000047ab9 */ /* 0x000fe20000000a00 */
[----:B------:R-:W-:Y:S01]  /*7690*/  SHF.R.U32.HI R4, RZ, UR7, R5 ;  /* 0x00000007ff047c19 */ /* 0x000fe20008011605 */
[----:B------:R-:W-:Y:S01]  /*76a0*/  ULDC.64 UR6, c[0x0][0x640] ;  /* 0x0001900000067ab9 */ /* 0x000fe20000000a00 */
[----:B------:R-:W-:Y:S01]  /*76b0*/  IADD3 R5, P0, RZ, -R15, RZ ;  /* 0x8000000fff057210 */ /* 0x000fe20007f1e0ff */
[----:B------:R-:W0:Y:S04]  /*76c0*/  F2I.U32.TRUNC.NTZ R21, R21 ;  /* 0x0000001500157305 */ /* 0x000e28000020f000 */
[----:B------:R-:W-:Y:S01]  /*76d0*/  IMAD.X R4, RZ, RZ, ~R4, P0 ;  /* 0x000000ffff047224 */ /* 0x000fe200000e0e04 */
[----:B------:R-:W-:-:S03]  /*76e0*/  ISETP.NE.U32.AND P0, PT, RZ, UR6, PT ;  /* 0x00000006ff007c0c */ /* 0x000fc6000bf05070 */
[----:B------:R-:W-:Y:S01]  /*76f0*/  IMAD R4, R4, UR4, RZ ;  /* 0x0000000404047c24 */ /* 0x000fe2000f8e02ff */
[----:B------:R-:W-:-:S03]  /*7700*/  ISETP.NE.AND.EX P0, PT, RZ, UR7, PT, P0 ;  /* 0x00000007ff007c0c */ /* 0x000fc6000bf05300 */
[C---:B------:R-:W-:Y:S01]  /*7710*/  IMAD R7, R5.reuse, UR5, R4 ;  /* 0x0000000505077c24 */ /* 0x040fe2000f8e0204 */
[----:B------:R-:W-:Y:S01]  /*7720*/  ULDC UR5, c[0x0][0x154] ;  /* 0x0000550000057ab9 */ /* 0x000fe20000000800 */
[----:B------:R-:W-:Y:S01]  /*7730*/  IMAD.WIDE.U32 R4, R5, UR4, R16 ;  /* 0x0000000405047c25 */ /* 0x000fe2000f8e0010 */
[----:B------:R-:W-:-:S03]  /*7740*/  ULDC UR4, c[0x0][0x618] ;  /* 0x0001860000047ab9 */ /* 0x000fc60000000800 */
[----:B0-----:R-:W-:Y:S02]  /*7750*/  IMAD.MOV R6, RZ, RZ, -R21 ;  /* 0x000000ffff067224 */ /* 0x001fe400078e0a15 */
[----:B------:R-:W0:Y:S01]  /*7760*/  LDC R21, c[0x0][0x148] ;  /* 0x00005200ff157b82 */ /* 0x000e220000000800 */
[----:B------:R-:W-:Y:S02]  /*7770*/  IMAD.IADD R5, R5, 0x1, R7 ;  /* 0x0000000105057824 */ /* 0x000fe400078e0207 */
[----:B-1----:R-:W-:Y:S01]  /*7780*/  IMAD R19, R20, R6, R19 ;  /* 0x0000000614137224 */ /* 0x002fe200078e0213 */
[----:B--2---:R-:W-:Y:S02]  /*7790*/  I2FP.F32.U32 R6, R14 ;  /* 0x0000000e00067245 */ /* 0x004fe40000201000 */
[--C-:B------:R-:W-:Y:S02]  /*77a0*/  SHF.R.U64 R20, R4, UR4, R5.reuse ;  /* 0x0000000404147c19 */ /* 0x100fe40008001205 */
[----:B------:R-:W-:Y:S01]  /*77b0*/  SHF.R.U32.HI R5, RZ, UR4, R5 ;  /* 0x00000004ff057c19 */ /* 0x000fe20008011605 */
[----:B------:R-:W-:Y:S01]  /*77c0*/  FMUL R6, R6, UR5 ;  /* 0x0000000506067c20 */ /* 0x000fe20008400000 */
[----:B------:R-:W-:-:S02]  /*77d0*/  ULDC UR4, c[0x0][0x608] ;  /* 0x0001820000047ab9 */ /* 0x000fc40000000800 */
[--C-:B------:R-:W-:Y:S01]  /*77e0*/  SHF.R.U64 R23, R20, UR4, R5.reuse ;  /* 0x0000000414177c19 */ /* 0x100fe20008001205 */
[----:B------:R1:W2:Y:S01]  /*77f0*/  F2I.U32.TRUNC.NTZ R24, R6 ;  /* 0x0000000600187305 */ /* 0x0002a2000020f000 */
[----:B------:R-:W-:Y:S01]  /*7800*/  SHF.R.U32.HI R4, RZ, UR4, R5 ;  /* 0x00000004ff047c19 */ /* 0x000fe20008011605 */
[----:B------:R-:W-:-:S03]  /*7810*/  ULDC UR4, c[0x0][0x658] ;  /* 0x0001960000047ab9 */ /* 0x000fc60000000800 */
[--C-:B------:R-:W-:Y:S02]  /*7820*/  SHF.R.U64 R22, R23, UR4, R4.reuse ;  /* 0x0000000417167c19 */ /* 0x100fe40008001204 */
[----:B------:R-:W-:-:S03]  /*7830*/  SHF.R.U32.HI R25, RZ, UR4, R4 ;  /* 0x00000004ff197c19 */ /* 0x000fc60008011604 */
[----:B------:R-:W-:Y:S02]  /*7840*/  IMAD.MOV.U32 R4, RZ, RZ, R22 ;  /* 0x000000ffff047224 */ /* 0x000fe400078e0016 */
[----:B------:R-:W-:Y:S01]  /*7850*/  IMAD.MOV.U32 R5, RZ, RZ, R25 ;  /* 0x000000ffff057224 */ /* 0x000fe200078e0019 */
[----:B-1----:R-:W-:Y:S06]  /*7860*/  @!P0 BRA `(.L_x_178) ;  /* 0x0000000000288947 */ /* 0x002fec0003800000 */
        /* <DEDUP_REMOVED lines=10> */
.L_x_178:
[----:B------:R-:W-:Y:S01]  /*7910*/  ISETP.NE.AND P0, PT, R2, 0x1, PT ;  /* 0x000000010200780c */ /* 0x000fe20003f05270 */
[----:B------:R-:W-:Y:S01]  /*7920*/  ULDC UR4, c[0x0][0x648] ;  /* 0x0001920000047ab9 */ /* 0x000fe20000000800 */
[----:B------:R-:W-:Y:S01]  /*7930*/  LOP3.LUT R23, R23, UR16, RZ, 0xc0, !PT ;  /* 0x0000001017177c12 */ /* 0x000fe2000f8ec0ff */
[----:B--2---:R-:W-:Y:S01]  /*7940*/  IMAD.MOV R24, RZ, RZ, -R24 ;  /* 0x000000ffff187224 */ /* 0x004fe200078e0a18 */
[----:B------:R-:W-:Y:S01]  /*7950*/  SHF.R.U64 R4, R4, UR4, R5 ;  /* 0x0000000404047c19 */ /* 0x000fe20008001205 */
[----:B------:R-:W-:Y:S01]  /*7960*/  ULDC UR4, c[0x0][0x638] ;  /* 0x00018e0000047ab9 */ /* 0x000fe20000000800 */
[----:B------:R-:W-:Y:S01]  /*7970*/  LOP3.LUT R7, R20, UR15, RZ, 0xc0, !PT ;  /* 0x0000000f14077c12 */ /* 0x000fe2000f8ec0ff */
[----:B------:R-:W-:Y:S01]  /*7980*/  ULDC UR5, c[0x0][0x610] ;  /* 0x0001840000057ab9 */ /* 0x000fe20000000800 */
[----:B------:R-:W-:Y:S02]  /*7990*/  IMAD.MOV.U32 R6, RZ, RZ, R15 ;  /* 0x000000ffff067224 */ /* 0x000fe400078e000f */
[----:B------:R-:W-:-:S02]  /*79a0*/  IMAD.MOV R5, RZ, RZ, -R4 ;  /* 0x000000ffff057224 */ /* 0x000fc400078e0a04 */
[----:B------:R-:W-:Y:S02]  /*79b0*/  IMAD R4, R4, UR17, R23 ;  /* 0x0000001104047c24 */ /* 0x000fe4000f8e0217 */
[----:B0-----:R-:W-:Y:S02]  /*79c0*/  @P0 IMAD R19, R21, R24, R14 ;  /* 0x0000001815130224 */ /* 0x001fe400078e020e */
[----:B------:R-:W-:Y:S01]  /*79d0*/  IMAD R22, R5, UR4, R22 ;  /* 0x0000000405167c24 */ /* 0x000fe2000f8e0216 */
[----:B------:R-:W-:Y:S01]  /*79e0*/  ULDC UR4, c[0x0][0x600] ;  /* 0x0001800000047ab9 */ /* 0x000fe20000000800 */
[----:B------:R-:W-:Y:S02]  /*79f0*/  IMAD R21, R4, UR5, R19 ;  /* 0x0000000504157c24 */ /* 0x000fe4000f8e0213 */
[----:B------:R-:W-:Y:S02]  /*7a00*/  IMAD R22, R22, UR4, R7 ;  /* 0x0000000416167c24 */ /* 0x000fe4000f8e0207 */
[----:B------:R-:W-:-:S03]  /*7a10*/  IMAD.MOV.U32 R4, RZ, RZ, 0x1 ;  /* 0x00000001ff047424 */ /* 0x000fc600078e00ff */
[----:B------:R-:W-:Y:S02]  /*7a20*/  SEL R19, R22, R21, !P0 ;  /* 0x0000001516137207 */ /* 0x000fe40004000000 */
[----:B------:R-:W-:-:S07]  /*7a30*/  SEL R21, R21, R22, !P0 ;  /* 0x0000001615157207 */ /* 0x000fce0004000000 */
.L_x_176:
[----:B------:R-:W-:Y:S05]  /*7a40*/  BSYNC B1 ;  /* 0x0000000000017941 */ /* 0x000fea0003800000 */
.L_x_175:
[----:B------:R-:W-:-:S13]  /*7a50*/  LOP3.LUT P0, RZ, R4, 0xff, RZ, 0xc0, !PT ;  /* 0x000000ff04ff7812 */ /* 0x000fda000780c0ff */
[----:B------:R-:W-:Y:S05]  /*7a60*/  @P0 BRA `(.L_x_179) ;  /* 0xfffffff400300947 */ /* 0x000fea000383ffff */
[----:B------:R-:W-:Y:S05]  /*7a70*/  BSYNC B0 ;  /* 0x0000000000007941 */ /* 0x000fea0003800000 */
.L_x_168:
[----:B------:R-:W-:-:S03]  /*7a80*/  UMOV UR4, 0xffffffff ;  /* 0xffffffff00047882 */ /* 0x000fc60000000000 */
[----:B------:R-:W-:Y:S05]  /*7a90*/  BRA.DIV UR4, `(.L_x_180) ;  /* 0x0000000604807947 */ /* 0x000fea000b800000 */
[----:B------:R-:W-:-:S13]  /*7aa0*/  ELECT P6, URZ, PT ;  /* 0x00000000003f782f */ /* 0x000fda00038c0000 */
.L_x_197:
[----:B------:R-:W-:Y:S04]  /*7ab0*/  BSSY B0, `(.L_x_181) ;  /* 0x0000046000007945 */ /* 0x000fe80003800000 */
[----:B------:R-:W-:Y:S05]  /*7ac0*/  @!P6 BRA `(.L_x_182) ;  /* 0x000000040010e947 */ /* 0x000fea0003800000 */
[----:B------:R-:W-:-:S04]  /*7ad0*/  LOP3.LUT R18, R18, 0x2, RZ, 0xfc, !PT ;  /* 0x0000000212127812 */ /* 0x000fc800078efcff */
[----:B------:R-:W-:-:S13]  /*7ae0*/  ISETP.NE.AND P0, PT, R18, 0x3, PT ;  /* 0x000000031200780c */ /* 0x000fda0003f05270 */
[----:B------:R-:W-:Y:S05]  /*7af0*/  @!P0 BRA `(.L_x_183) ;  /* 0x0000000000048947 */ /* 0x000fea0003800000 */
[----:B------:R-:W-:Y:S01]  /*7b00*/  BPT.TRAP 0x1 ;  /* 0x000000040000795c */ /* 0x000fe20000300000 */
.L_x_183:
[----:B------:R-:W0:Y:S01]  /*7b10*/  S2R R5, SR_CgaCtaId ;  /* 0x0000000000057919 */ /* 0x000e220000008800 */
[----:B------:R-:W-:Y:S02]  /*7b20*/  MOV R0, 0x400 ;  /* 0x0000040000007802 */ /* 0x000fe40000000f00 */
[----:B------:R-:W-:Y:S02]  /*7b30*/  SHF.L.U32 R2, R3, 0x1f, RZ ;  /* 0x0000001f03027819 */ /* 0x000fe400000006ff */
[----:B0-----:R-:W-:-:S05]  /*7b40*/  LEA R5, R5, R0, 0x18 ;  /* 0x0000000005057211 */ /* 0x001fca00078ec0ff */
[----:B------:R-:W-:-:S04]  /*7b50*/  VIADD R5, R5, 0x38 ;  /* 0x0000003805057836 */ /* 0x000fc80000000000 */
[C---:B------:R-:W-:Y:S02]  /*7b60*/  IMAD R7, R8.reuse, 0x8, R5 ;  /* 0x0000000808077824 */ /* 0x040fe400078e0205 */
[----:B------:R-:W-:Y:S02]  /*7b70*/  VIADD R8, R8, 0x1 ;  /* 0x0000000108087836 */ /* 0x000fe40000000000 */
[----:B------:R-:W0:Y:S03]  /*7b80*/  SYNCS.PHASECHK.TRANS64.TRYWAIT P0, [R7+URZ], R2 ;  /* 0x00000002070075a7 */ /* 0x000e26000800017f */
[----:B------:R-:W-:-:S04]  /*7b90*/  ISETP.NE.AND P1, PT, R8, 0x7, PT ;  /* 0x000000070800780c */ /* 0x000fc80003f25270 */
[----:B------:R-:W-:Y:S02]  /*7ba0*/  SEL R0, RZ, 0x1, P1 ;  /* 0x00000001ff007807 */ /* 0x000fe40000800000 */
[----:B------:R-:W-:Y:S02]  /*7bb0*/  SEL R8, R8, RZ, P1 ;  /* 0x000000ff08087207 */ /* 0x000fe40000800000 */
[----:B------:R-:W-:-:S03]  /*7bc0*/  LOP3.LUT R9, R3, R0, RZ, 0x3c, !PT ;  /* 0x0000000003097212 */ /* 0x000fc600078e3cff */
[----:B------:R-:W-:Y:S01]  /*7bd0*/  IMAD R6, R8, 0x8, R5 ;  /* 0x0000000808067824 */ /* 0x000fe200078e0205 */
[----:B------:R-:W-:Y:S01]  /*7be0*/  SHF.L.U32 R3, R9, 0x1f, RZ ;  /* 0x0000001f09037819 */ /* 0x000fe200000006ff */
[----:B0-----:R-:W-:Y:S06]  /*7bf0*/  @!P0 BRA `(.L_x_184) ;  /* 0x0000000400488947 */ /* 0x001fec0003800000 */
.L_x_198:
[----:B------:R-:W1:Y:S01]  /*7c00*/  SYNCS.PHASECHK.TRANS64.TRYWAIT P0, [R6+URZ], R3 ;  /* 0x00000003060075a7 */ /* 0x000e62000800017f */
[----:B------:R-:W-:-:S05]  /*7c10*/  VIADD R0, R8, 0x1 ;  /* 0x0000000108007836 */ /* 0x000fca0000000000 */
[----:B------:R-:W-:-:S04]  /*7c20*/  ISETP.NE.AND P1, PT, R0, 0x7, PT ;  /* 0x000000070000780c */ /* 0x000fc80003f25270 */
[----:B0-----:R-:W-:Y:S02]  /*7c30*/  SEL R2, RZ, 0x1, P1 ;  /* 0x00000001ff027807 */ /* 0x001fe40000800000 */
[----:B------:R-:W-:Y:S02]  /*7c40*/  SEL R0, R0, RZ, P1 ;  /* 0x000000ff00007207 */ /* 0x000fe40000800000 */
[----:B------:R-:W-:-:S03]  /*7c50*/  LOP3.LUT R9, R9, R2, RZ, 0x3c, !PT ;  /* 0x0000000209097212 */ /* 0x000fc600078e3cff */
[----:B------:R-:W-:Y:S01]  /*7c60*/  IMAD R7, R0, 0x8, R5 ;  /* 0x0000000800077824 */ /* 0x000fe200078e0205 */
[----:B------:R-:W-:Y:S01]  /*7c70*/  SHF.L.U32 R4, R9, 0x1f, RZ ;  /* 0x0000001f09047819 */ /* 0x000fe200000006ff */
[----:B-1----:R-:W-:Y:S06]  /*7c80*/  @!P0 BRA `(.L_x_185) ;  /* 0x0000000400388947 */ /* 0x002fec0003800000 */
.L_x_199:
[----:B------:R-:W1:Y:S01]  /*7c90*/  SYNCS.PHASECHK.TRANS64.TRYWAIT P0, [R7+URZ], R4 ;  /* 0x00000004070075a7 */ /* 0x000e62000800017f */
[----:B------:R-:W-:-:S05]  /*7ca0*/  VIADD R0, R0, 0x1 ;  /* 0x0000000100007836 */ /* 0x000fca0000000000 */
[----:B------:R-:W-:-:S04]  /*7cb0*/  ISETP.NE.AND P1, PT, R0, 0x7, PT ;  /* 0x000000070000780c */ /* 0x000fc80003f25270 */
[----:B------:R-:W-:Y:S02]  /*7cc0*/  SEL R2, RZ, 0x1, P1 ;  /* 0x00000001ff027807 */ /* 0x000fe40000800000 */
[----:B------:R-:W-:Y:S02]  /*7cd0*/  SEL R0, R0, RZ, P1 ;  /* 0x000000ff00007207 */ /* 0x000fe40000800000 */
[----:B------:R-:W-:-:S03]  /*7ce0*/  LOP3.LUT R9, R9, R2, RZ, 0x3c, !PT ;  /* 0x0000000209097212 */ /* 0x000fc600078e3cff */
[----:B0-----:R-:W-:Y:S01]  /*7cf0*/  IMAD R6, R0, 0x8, R5 ;  /* 0x0000000800067824 */ /* 0x001fe200078e0205 */
[----:B------:R-:W-:Y:S01]  /*7d00*/  SHF.L.U32 R3, R9, 0x1f, RZ ;  /* 0x0000001f09037819 */ /* 0x000fe200000006ff */
[----:B-1----:R-:W-:Y:S06]  /*7d10*/  @!P0 BRA `(.L_x_186) ;  /* 0x0000000400288947 */ /* 0x002fec0003800000 */
.L_x_200:
        /* <DEDUP_REMOVED lines=9> */
.L_x_201:
        /* <DEDUP_REMOVED lines=9> */
.L_x_202:
[----:B------:R-:W1:Y:S01]  /*7e40*/  SYNCS.PHASECHK.TRANS64.TRYWAIT P0, [R6+URZ], R3 ;  /* 0x00000003060075a7 */ /* 0x000e62000800017f */
[----:B------:R-:W-:-:S05]  /*7e50*/  VIADD R0, R0, 0x1 ;  /* 0x0000000100007836 */ /* 0x000fca0000000000 */
[----:B------:R-:W-:-:S04]  /*7e60*/  ISETP.NE.AND P1, PT, R0, 0x7, PT ;  /* 0x000000070000780c */ /* 0x000fc80003f25270 */
[----:B------:R-:W-:Y:S02]  /*7e70*/  SEL R2, RZ, 0x1, P1 ;  /* 0x00000001ff027807 */ /* 0x000fe40000800000 */
[----:B------:R-:W-:Y:S02]  /*7e80*/  SEL R0, R0, RZ, P1 ;  /* 0x000000ff00007207 */ /* 0x000fe40000800000 */
[----:B------:R-:W-:Y:S01]  /*7e90*/  LOP3.LUT R2, R9, R2, RZ, 0x3c, !PT ;  /* 0x0000000209027212 */ /* 0x000fe200078e3cff */
[----:B-1----:R-:W-:Y:S06]  /*7ea0*/  @!P0 BRA `(.L_x_189) ;  /* 0x0000000400008947 */ /* 0x002fec0003800000 */
.L_x_203:
[----:B------:R-:W-:Y:S01]  /*7eb0*/  IMAD R5, R0, 0x8, R5 ;  /* 0x0000000800057824 */ /* 0x000fe200078e0205 */
[----:B------:R-:W-:-:S07]  /*7ec0*/  SHF.L.U32 R0, R2, 0x1f, RZ ;  /* 0x0000001f02007819 */ /* 0x000fce00000006ff */
.L_x_190:
[----:B--2---:R2:W3:Y:S02]  /*7ed0*/  SYNCS.PHASECHK.TRANS64.TRYWAIT P0, [R5+URZ], R0 ;  /* 0x00000000050075a7 */ /* 0x0044e4000800017f */
[----:B---3--:R-:W-:Y:S05]  /*7ee0*/  @!P0 NANOSLEEP.SYNCS 0x989680 ;  /* 0x009896800000895d */ /* 0x008fea0003900000 */
[----:B------:R-:W3:Y:S02]  /*7ef0*/  @!P0 SYNCS.PHASECHK.TRANS64 P0, [R5+URZ], R0 ;  /* 0x00000000050085a7 */ /* 0x000ee4000800007f */
[----:B---3--:R-:W-:Y:S05]  /*7f00*/  @!P0 BRA `(.L_x_190) ;  /* 0xfffffffc00f08947 */ /* 0x008fea000383ffff */
.L_x_182:
[----:B------:R-:W-:Y:S05]  /*7f10*/  BSYNC B0 ;  /* 0x0000000000007941 */ /* 0x000fea0003800000 */
.L_x_181:
[----:B------:R-:W-:Y:S05]  /*7f20*/  EXIT ;  /* 0x000000000000794d */ /* 0x000fea0003800000 */
.L_x_21:
[----:B-1----:R1:W2:Y:S02]  /*7f30*/  SYNCS.PHASECHK.TRANS64.TRYWAIT P1, [R3+URZ], R0 ;  /* 0x00000000030075a7 */ /* 0x0022a4000802017f */
[----:B--2---:R-:W-:Y:S05]  /*7f40*/  @!P1 NANOSLEEP.SYNCS 0x989680 ;  /* 0x009896800000995d */ /* 0x004fea0003900000 */
[----:B------:R-:W2:Y:S02]  /*7f50*/  @!P1 SYNCS.PHASECHK.TRANS64 P1, [R3+URZ], R0 ;  /* 0x00000000030095a7 */ /* 0x000ea4000802007f */
[----:B--2---:R-:W-:Y:S05]  /*7f60*/  @!P1 BRA `(.L_x_21) ;  /* 0xfffffffc00f09947 */ /* 0x004fea000383ffff */
[----:B------:R-:W-:Y:S05]  /*7f70*/  BRA `(.L_x_20) ;  /* 0xffffff9800087947 */ /* 0x000fea000383ffff */
.L_x_26:
[----:B-1----:R1:W2:Y:S02]  /*7f80*/  SYNCS.PHASECHK.TRANS64.TRYWAIT P1, [R5+URZ], R4 ;  /* 0x00000004050075a7 */ /* 0x0022a4000802017f */
[----:B--2---:R-:W-:Y:S05]  /*7f90*/  @!P1 NANOSLEEP.SYNCS 0x989680 ;  /* 0x009896800000995d */ /* 0x004fea0003900000 */
[----:B------:R-:W2:Y:S02]  /*7fa0*/  @!P1 SYNCS.PHASECHK.TRANS64 P1, [R5+URZ], R4 ;  /* 0x00000004050095a7 */ /* 0x000ea4000802007f */
[----:B--2---:R-:W-:Y:S05]  /*7fb0*/  @!P1 BRA `(.L_x_26) ;  /* 0xfffffffc00f09947 */ /* 0x004fea000383ffff */
[----:B------:R-:W-:Y:S05]  /*7fc0*/  BRA `(.L_x_25) ;  /* 0xffffff9800e47947 */ /* 0x000fea000383ffff */
.L_x_169:
[----:B------:R-:W-:Y:S01]  /*7fd0*/  BSSY B1, `(.L_x_191) ;  /* 0x0000006000017945 */ /* 0x000fe20003800000 */
[----:B------:R-:W-:-:S07]  /*7fe0*/  IMAD.MOV.U32 R15, RZ, RZ, -0x1 ;  /* 0xffffffffff0f7424 */ /* 0x000fce00078e00ff */
[----:B------:R-:W-:Y:S05]  /*7ff0*/  WARPSYNC.COLLECTIVE R15, `(.L_x_192) ;  /* 0x000000000f0c7348 */ /* 0x000fea0003c00000 */
[----:B------:R-:W-:Y:S02]  /*8000*/  ELECT P6, UR62, PT ;  /* 0x00000000003e782f */ /* 0x000fe400038c0000 */
[----:B------:R-:W-:Y:S01]  /*8010*/  MOV R14, UR62 ;  /* 0x0000003e000e7c02 */ /* 0x000fe20008000f00 */
[----:B------:R-:W-:Y:S10]  /*8020*/  ENDCOLLECTIVE ;  /* 0x000000000000791b */ /* 0x000ff40003800000 */
.L_x_192:
[----:B------:R-:W-:Y:S05]  /*8030*/  BSYNC B1 ;  /* 0x0000000000017941 */ /* 0x000fea0003800000 */
.L_x_191:
[----:B------:R-:W-:Y:S05]  /*8040*/  BRA `(.L_x_193) ;  /* 0xffffffec00c47947 */ /* 0x000fea000383ffff */
.L_x_172:
[----:B-1----:R1:W2:Y:S02]  /*8050*/  SYNCS.PHASECHK.TRANS64.TRYWAIT P0, [R23+URZ+0x38], R14 ;  /* 0x0000380e170075a7 */ /* 0x0022a4000800017f */
[----:B--2---:R-:W-:Y:S05]  /*8060*/  @!P0 NANOSLEEP.SYNCS 0x989680 ;  /* 0x009896800000895d */ /* 0x004fea0003900000 */
[----:B------:R-:W2:Y:S02]  /*8070*/  @!P0 SYNCS.PHASECHK.TRANS64 P0, [R23+URZ+0x38], R14 ;  /* 0x0000380e170085a7 */ /* 0x000ea4000800007f */
[----:B--2---:R-:W-:Y:S05]  /*8080*/  @!P0 BRA `(.L_x_172) ;  /* 0xfffffffc00f08947 */ /* 0x004fea000383ffff */
[----:B------:R-:W-:Y:S05]  /*8090*/  BRA `(.L_x_194) ;  /* 0xfffffff000047947 */ /* 0x000fea000383ffff */
.L_x_180:
[----:B------:R-:W-:Y:S01]  /*80a0*/  BSSY B0, `(.L_x_195) ;  /* 0x0000006000007945 */ /* 0x000fe20003800000 */
[----:B------:R-:W-:-:S07]  /*80b0*/  IMAD.MOV.U32 R15, RZ, RZ, -0x1 ;  /* 0xffffffffff0f7424 */ /* 0x000fce00078e00ff */
[----:B------:R-:W-:Y:S05]  /*80c0*/  WARPSYNC.COLLECTIVE R15, `(.L_x_196) ;  /* 0x000000000f0c7348 */ /* 0x000fea0003c00000 */
[----:B------:R-:W-:Y:S02]  /*80d0*/  ELECT P6, UR62, PT ;  /* 0x00000000003e782f */ /* 0x000fe400038c0000 */
[----:B------:R-:W-:Y:S01]  /*80e0*/  MOV R14, UR62 ;  /* 0x0000003e000e7c02 */ /* 0x000fe20008000f00 */
[----:B------:R-:W-:Y:S10]  /*80f0*/  ENDCOLLECTIVE ;  /* 0x000000000000791b */ /* 0x000ff40003800000 */
.L_x_196:
[----:B------:R-:W-:Y:S05]  /*8100*/  BSYNC B0 ;  /* 0x0000000000007941 */ /* 0x000fea0003800000 */
.L_x_195:
[----:B------:R-:W-:Y:S05]  /*8110*/  BRA `(.L_x_197) ;  /* 0xfffffff800647947 */ /* 0x000fea000383ffff */
.L_x_184:
[----:B0-----:R0:W1:Y:S02]  /*8120*/  SYNCS.PHASECHK.TRANS64.TRYWAIT P0, [R7+URZ], R2 ;  /* 0x00000002070075a7 */ /* 0x001064000800017f */
[----:B-1----:R-:W-:Y:S05]  /*8130*/  @!P0 NANOSLEEP.SYNCS 0x989680 ;  /* 0x009896800000895d */ /* 0x002fea0003900000 */
[----:B------:R-:W1:Y:S02]  /*8140*/  @!P0 SYNCS.PHASECHK.TRANS64 P0, [R7+URZ], R2 ;  /* 0x00000002070085a7 */ /* 0x000e64000800007f */
[----:B-1----:R-:W-:Y:S05]  /*8150*/  @!P0 BRA `(.L_x_184) ;  /* 0xfffffffc00f08947 */ /* 0x002fea000383ffff */
[----:B------:R-:W-:Y:S05]  /*8160*/  BRA `(.L_x_198) ;  /* 0xfffffff800a47947 */ /* 0x000fea000383ffff */
.L_x_185:
[----:B0-----:R0:W1:Y:S02]  /*8170*/  SYNCS.PHASECHK.TRANS64.TRYWAIT P0, [R6+URZ], R3 ;  /* 0x00000003060075a7 */ /* 0x001064000800017f */
[----:B-1----:R-:W-:Y:S05]  /*8180*/  @!P0 NANOSLEEP.SYNCS 0x989680 ;  /* 0x009896800000895d */ /* 0x002fea0003900000 */
[----:B------:R-:W1:Y:S02]  /*8190*/  @!P0 SYNCS.PHASECHK.TRANS64 P0, [R6+URZ], R3 ;  /* 0x00000003060085a7 */ /* 0x000e64000800007f */
[----:B-1----:R-:W-:Y:S05]  /*81a0*/  @!P0 BRA `(.L_x_185) ;  /* 0xfffffffc00f08947 */ /* 0x002fea000383ffff */
[----:B------:R-:W-:Y:S05]  /*81b0*/  BRA `(.L_x_199) ;  /* 0xfffffff800b47947 */ /* 0x000fea000383ffff */
.L_x_186:
[----:B0-----:R0:W1:Y:S02]  /*81c0*/  SYNCS.PHASECHK.TRANS64.TRYWAIT P0, [R7+URZ], R4 ;  /* 0x00000004070075a7 */ /* 0x001064000800017f */
[----:B-1----:R-:W-:Y:S05]  /*81d0*/  @!P0 NANOSLEEP.SYNCS 0x989680 ;  /* 0x009896800000895d */ /* 0x002fea0003900000 */
[----:B------:R-:W1:Y:S02]  /*81e0*/  @!P0 SYNCS.PHASECHK.TRANS64 P0, [R7+URZ], R4 ;  /* 0x00000004070085a7 */ /* 0x000e64000800007f */
[----:B-1----:R-:W-:Y:S05]  /*81f0*/  @!P0 BRA `(.L_x_186) ;  /* 0xfffffffc00f08947 */ /* 0x002fea000383ffff */
[----:B------:R-:W-:Y:S05]  /*8200*/  BRA `(.L_x_200) ;  /* 0xfffffff800c47947 */ /* 0x000fea000383ffff */
.L_x_187:
[----:B0-----:R0:W1:Y:S02]  /*8210*/  SYNCS.PHASECHK.TRANS64.TRYWAIT P0, [R6+URZ], R3 ;  /* 0x00000003060075a7 */ /* 0x001064000800017f */
[----:B-1----:R-:W-:Y:S05]  /*8220*/  @!P0 NANOSLEEP.SYNCS 0x989680 ;  /* 0x009896800000895d */ /* 0x002fea0003900000 */
[----:B------:R-:W1:Y:S02]  /*8230*/  @!P0 SYNCS.PHASECHK.TRANS64 P0, [R6+URZ], R3 ;  /* 0x00000003060085a7 */ /* 0x000e64000800007f */
[----:B-1----:R-:W-:Y:S05]  /*8240*/  @!P0 BRA `(.L_x_187) ;  /* 0xfffffffc00f08947 */ /* 0x002fea000383ffff */
[----:B------:R-:W-:Y:S05]  /*8250*/  BRA `(.L_x_201) ;  /* 0xfffffff800d47947 */ /* 0x000fea000383ffff */
.L_x_188:
[----:B0-----:R0:W1:Y:S02]  /*8260*/  SYNCS.PHASECHK.TRANS64.TRYWAIT P0, [R7+URZ], R4 ;  /* 0x00000004070075a7 */ /* 0x001064000800017f */
[----:B-1----:R-:W-:Y:S05]  /*8270*/  @!P0 NANOSLEEP.SYNCS 0x989680 ;  /* 0x009896800000895d */ /* 0x002fea0003900000 */
[----:B------:R-:W1:Y:S02]  /*8280*/  @!P0 SYNCS.PHASECHK.TRANS64 P0, [R7+URZ], R4 ;  /* 0x00000004070085a7 */ /* 0x000e64000800007f */
[----:B-1----:R-:W-:Y:S05]  /*8290*/  @!P0 BRA `(.L_x_188) ;  /* 0xfffffffc00f08947 */ /* 0x002fea000383ffff */
[----:B------:R-:W-:Y:S05]  /*82a0*/  BRA `(.L_x_202) ;  /* 0xfffffff800e47947 */ /* 0x000fea000383ffff */
.L_x_189:
[----:B-1----:R1:W2:Y:S02]  /*82b0*/  SYNCS.PHASECHK.TRANS64.TRYWAIT P0, [R6+URZ], R3 ;  /* 0x00000003060075a7 */ /* 0x0022a4000800017f */
[----:B--2---:R-:W-:Y:S05]  /*82c0*/  @!P0 NANOSLEEP.SYNCS 0x989680 ;  /* 0x009896800000895d */ /* 0x004fea0003900000 */
[----:B------:R-:W2:Y:S02]  /*82d0*/  @!P0 SYNCS.PHASECHK.TRANS64 P0, [R6+URZ], R3 ;  /* 0x00000003060085a7 */ /* 0x000ea4000800007f */
[----:B--2---:R-:W-:Y:S05]  /*82e0*/  @!P0 BRA `(.L_x_189) ;  /* 0xfffffffc00f08947 */ /* 0x004fea000383ffff */
[----:B------:R-:W-:Y:S05]  /*82f0*/  BRA `(.L_x_203) ;  /* 0xfffffff800ec7947 */ /* 0x000fea000383ffff */
.L_x_204:
[----:B------:R-:W-:-:S00]  /*8300*/  BRA `(.L_x_204) ;  /* 0xfffffffc00fc7947 */ /* 0x000fc0000383ffff */
[----:B------:R-:W-:-:S00]  /*8310*/  NOP ;  /* 0x0000000000007918 */ /* 0x000fc00000000000 */
        /* <DEDUP_REMOVED lines=14> */
.L_x_205:


//--------------------- .nv.global.init           --------------------------
	.section	.nv.global.init,"aw",@progbits
.nv.global.init:
	.type		$str$22,@object
	.size		$str$22,($str$23 - $str$22)
$str$22:
        /*0000*/ 	.byte	0x6b, 0x5f, 0x74, 0x69, 0x6c, 0x65, 0x5f, 0x63, 0x6f, 0x75, 0x6e, 0x74, 0x20, 0x3e, 0x3d, 0x20
        /*0010*/ 	.byte	0x31, 0x00
	.type		$str$23,@object
	.size		$str$23,(__unnamed_1 - $str$23)
$str$23:
        /*0012*/ 	.byte	0x2f, 0x74, 0x6d, 0x70, 0x2f, 0x63, 0x75, 0x74, 0x6c, 0x61, 0x73, 0x73, 0x5f, 0x73, 0x77, 0x65
        /*0022*/ 	.byte	0x65, 0x70, 0x5f, 0x73, 0x72, 0x63, 0x2f, 0x69, 0x6e, 0x63, 0x6c, 0x75, 0x64, 0x65, 0x2f, 0x63
        /*0032*/ 	.byte	0x75, 0x74, 0x6c, 0x61, 0x73, 0x73, 0x2f, 0x67, 0x65, 0x6d, 0x6d, 0x2f, 0x63, 0x6f, 0x6c, 0x6c
        /*0042*/ 	.byte	0x65, 0x63, 0x74, 0x69, 0x76, 0x65, 0x2f, 0x73, 0x6d, 0x39, 0x30, 0x5f, 0x6d, 0x6d, 0x61, 0x5f
        /*0052*/ 	.byte	0x74, 0x6d, 0x61, 0x5f, 0x67, 0x6d, 0x6d, 0x61, 0x5f, 0x73, 0x73, 0x5f, 0x77, 0x61, 0x72, 0x70
        /*0062*/ 	.byte	0x73, 0x70, 0x65, 0x63, 0x69, 0x61, 0x6c, 0x69, 0x7a, 0x65, 0x64, 0x2e, 0x68, 0x70, 0x70, 0x00
	.type		__unnamed_1,@object
	.size		__unnamed_1,(.L_0 - __unnamed_1)
__unnamed_1:
        /*0072*/ 	.byte	0x76, 0x6f, 0x69, 0x64, 0x20, 0x63, 0x75, 0x74, 0x6c, 0x61, 0x73, 0x73, 0x3a, 0x3a, 0x67, 0x65
        /* <DEDUP_REMOVED lines=177> */
        /*0b92*/ 	.byte	0x64, 0x65, 0x6e, 0x74, 0x69, 0x74, 0x79, 0x5d, 0x00
.L_0:


//--------------------- .nv.shared._ZN7cutlass13device_kernelINS_4gemm6kernel13GemmUniversalIN4cute5tupleIJiiiiEEENS1_10collective13CollectiveMmaINS1_34MainloopSm90TmaGmmaWarpSpecializedILi7ENS5_IJNS4_1CILi1EEENSA_ILi8EEESB_EEENS1_35KernelTmaWarpSpecializedCooperativeEEENS5_IJNSA_ILi128EEESG_NSA_ILi32EEEEEENS_10tfloat32_tENS5_IJlSB_lEEESJ_SK_NS4_8TiledMMAINS4_8MMA_AtomIJNS4_4SM904GMMA30MMA_64x128x8_F32TF32TF32_SS_TNILNSO_7ScaleInE1ELSQ_1EEEEEENS4_6LayoutINS5_IJNSA_ILi2EEESB_SB_EEENS5_IJSB_NSA_ILi0EEESW_EEEEENS5_IJNS4_10UnderscoreESZ_SZ_EEEEENS4_23SM90_TMA_LOAD_MULTICASTENS4_14ComposedLayoutINS4_7SwizzleILi3ELi4ELi3EEENS4_18smem_ptr_flag_bitsILi32EEENST_INS5_IJSC_SH_EEENS5_IJSH_SB_EEEEEEEvNS4_8identityENS4_13SM90_TMA_LOADES1B_vS1C_EENS_8epilogue10collective6detail29Sm90TmaWarpSpecializedAdapterINS1G_15DefaultEpilogueISJ_SK_SK_NS1F_6thread17LinearCombinationISJ_Li1EffLNS1K_9ScaleType4KindE0ELNS_15FloatRoundStyleE2ESJ_EENS1_15EpilogueDefaultEEEEEvvEEEEvNT_6ParamsE --------------------------
	.section	.nv.shared._ZN7cutlass13device_kernelINS_4gemm6kernel13GemmUniversalIN4cute5tupleIJiiiiEEENS1_10collective13CollectiveMmaINS1_34MainloopSm90TmaGmmaWarpSpecializedILi7ENS5_IJNS4_1CILi1EEENSA_ILi8EEESB_EEENS1_35KernelTmaWarpSpecializedCooperativeEEENS5_IJNSA_ILi128EEESG_NSA_ILi32EEEEEENS_10tfloat32_tENS5_IJlSB_lEEESJ_SK_NS4_8TiledMMAINS4_8MMA_AtomIJNS4_4SM904GMMA30MMA_64x128x8_F32TF32TF32_SS_TNILNSO_7ScaleInE1ELSQ_1EEEEEENS4_6LayoutINS5_IJNSA_ILi2EEESB_SB_EEENS5_IJSB_NSA_ILi0EEESW_EEEEENS5_IJNS4_10UnderscoreESZ_SZ_EEEEENS4_23SM90_TMA_LOAD_MULTICASTENS4_14ComposedLayoutINS4_7SwizzleILi3ELi4ELi3EEENS4_18smem_ptr_flag_bitsILi32EEENST_INS5_IJSC_SH_EEENS5_IJSH_SB_EEEEEEEvNS4_8identityENS4_13SM90_TMA_LOADES1B_vS1C_EENS_8epilogue10collective6detail29Sm90TmaWarpSpecializedAdapterINS1G_15DefaultEpilogueISJ_SK_SK_NS1F_6thread17LinearCombinationISJ_Li1EffLNS1K_9ScaleType4KindE0ELNS_15FloatRoundStyleE2ESJ_EENS1_15EpilogueDefaultEEEEEvvEEEEvNT_6ParamsE,"aw",@nobits
	.sectionflags	@""
	.align	16
	.zero		1024


//--------------------- .nv.shared.reserved.0     --------------------------
	.section	.nv.shared.reserved.0,"aw",@nobits
	.weak		__nv_reservedSMEM_offset_0_alias
	.size		__nv_reservedSMEM_offset_0_alias, 0, 0
	.other		__nv_reservedSMEM_offset_0_alias,@"STO_CUDA_RESERVED_SHARED STV_DEFAULT"
__nv_reservedSMEM_offset_0_alias:
	.zero		0


//--------------------- .nv.global                --------------------------
	.section	.nv.global,"aw",@nobits
.nv.global:
	.type		_ZN40_INTERNAL_ef791117_4_k_cu_4a26ded8_336694cute1_E,@object
	.size		_ZN40_INTERNAL_ef791117_4_k_cu_4a26ded8_336694cute1_E,(_ZN40_INTERNAL_ef791117_4_k_cu_4a26ded8_336694cuda3std3__45__cpo6cbeginE - _ZN40_INTERNAL_ef791117_4_k_cu_4a26ded8_336694cute1_E)
_ZN40_INTERNAL_ef791117_4_k_cu_4a26ded8_336694cute1_E:
	.zero		1
	.type		_ZN40_INTERNAL_ef791117_4_k_cu_4a26ded8_336694cuda3std3__45__cpo6cbeginE,@object
	.size		_ZN40_INTERNAL_ef791117_4_k_cu_4a26ded8_336694cuda3std3__45__cpo6cbeginE,(_ZN40_INTERNAL_ef791117_4_k_cu_4a26ded8_336694cuda3std3__48in_placeE - _ZN40_INTERNAL_ef791117_4_k_cu_4a26ded8_336694cuda3std3__45__cpo6cbeginE)
_ZN40_INTERNAL_ef791117_4_k_cu_4a26ded8_336694cuda3std3__45__cpo6cbeginE:
	.zero		1
	.type		_ZN40_INTERNAL_ef791117_4_k_cu_4a26ded8_336694cuda3std3__48in_placeE,@object
	.size		_ZN40_INTERNAL_ef791117_4_k_cu_4a26ded8_336694cuda3std3__48in_placeE,(_ZN40_INTERNAL_ef791117_4_k_cu_4a26ded8_336694cuda3std6ranges3__45__cpo9iter_moveE - _ZN40_INTERNAL_ef791117_4_k_cu_4a26ded8_336694cuda3std3__48in_placeE)
_ZN40_INTERNAL_ef791117_4_k_cu_4a26ded8_336694cuda3std3__48in_placeE:
	.zero		1
	.type		_ZN40_INTERNAL_ef791117_4_k_cu_4a26ded8_336694cuda3std6ranges3__45__cpo9iter_moveE,@object
	.size		_ZN40_INTERNAL_ef791117_4_k_cu_4a26ded8_336694cuda3std6ranges3__45__cpo9iter_moveE,(_ZN40_INTERNAL_ef791117_4_k_cu_4a26ded8_336694cuda3std3__45__cpo5beginE - _ZN40_INTERNAL_ef791117_4_k_cu_4a26ded8_336694cuda3std6ranges3__45__cpo9iter_moveE)
_ZN40_INTERNAL_ef791117_4_k_cu_4a26ded8_336694cuda3std6ranges3__45__cpo9iter_moveE:
	.zero		1
	.type		_ZN40_INTERNAL_ef791117_4_k_cu_4a26ded8_336694cuda3std3__45__cpo5beginE,@object
	.size		_ZN40_INTERNAL_ef791117_4_k_cu_4a26ded8_336694cuda3std3__45__cpo5beginE,(_ZN40_INTERNAL_ef791117_4_k_cu_4a26ded8_336694cuda3std3__442_GLOBAL__N__ef791117_4_k_cu_4a26ded8_336696ignoreE - _ZN40_INTERNAL_ef791117_4_k_cu_4a26ded8_336694cuda3std3__45__cpo5beginE)
_ZN40_INTERNAL_ef791117_4_k_cu_4a26ded8_336694cuda3std3__45__cpo5beginE:
	.zero		1
	.type		_ZN40_INTERNAL_ef791117_4_k_cu_4a26ded8_336694cuda3std3__442_GLOBAL__N__ef791117_4_k_cu_4a26ded8_336696ignoreE,@object
	.size		_ZN40_INTERNAL_ef791117_4_k_cu_4a26ded8_336694cuda3std3__442_GLOBAL__N__ef791117_4_k_cu_4a26ded8_336696ignoreE,(_ZN40_INTERNAL_ef791117_4_k_cu_4a26ded8_336694cute7productE - _ZN40_INTERNAL_ef791117_4_k_cu_4a26ded8_336694cuda3std3__442_GLOBAL__N__ef791117_4_k_cu_4a26ded8_336696ignoreE)
_ZN40_INTERNAL_ef791117_4_k_cu_4a26ded8_336694cuda3std3__442_GLOBAL__N__ef791117_4_k_cu_4a26ded8_336696ignoreE:
	.zero		1
	.type		_ZN40_INTERNAL_ef791117_4_k_cu_4a26ded8_336694cute7productE,@object
	.size		_ZN40_INTERNAL_ef791117_4_k_cu_4a26ded8_336694cute7productE,(_ZN40_INTERNAL_ef791117_4_k_cu_4a26ded8_336694cuda3std3__45__cpo3endE - _ZN40_INTERNAL_ef791117_4_k_cu_4a26ded8_336694cute7productE)
_ZN40_INTERNAL_ef791117_4_k_cu_4a26ded8_336694cute7productE:
	.zero		1
	.type		_ZN40_INTERNAL_ef791117_4_k_cu_4a26ded8_336694cuda3std3__45__cpo3endE,@object
	.size		_ZN40_INTERNAL_ef791117_4_k_cu_4a26ded8_336694cuda3std3__45__cpo3endE,(_ZN40_INTERNAL_ef791117_4_k_cu_4a26ded8_336694cuda3std3__419piecewise_constructE - _ZN40_INTERNAL_ef791117_4_k_cu_4a26ded8_336694cuda3std3__45__cpo3endE)
_ZN40_INTERNAL_ef791117_4_k_cu_4a26ded8_336694cuda3std3__45__cpo3endE:
	.zero		1
	.type		_ZN40_INTERNAL_ef791117_4_k_cu_4a26ded8_336694cuda3std3__419piecewise_constructE,@object
	.size		_ZN40_INTERNAL_ef791117_4_k_cu_4a26ded8_336694cuda3std3__419piecewise_constructE,(_ZN40_INTERNAL_ef791117_4_k_cu_4a26ded8_336694cuda3std3__45__cpo4cendE - _ZN40_INTERNAL_ef791117_4_k_cu_4a26ded8_336694cuda3std3__419piecewise_constructE)
_ZN40_INTERNAL_ef791117_4_k_cu_4a26ded8_336694cuda3std3__419piecewise_constructE:
	.zero		1
	.type		_ZN40_INTERNAL_ef791117_4_k_cu_4a26ded8_336694cuda3std3__45__cpo4cendE,@object
	.size		_ZN40_INTERNAL_ef791117_4_k_cu_4a26ded8_336694cuda3std3__45__cpo4cendE,(_ZN40_INTERNAL_ef791117_4_k_cu_4a26ded8_336694cuda3std6ranges3__45__cpo4swapE - _ZN40_INTERNAL_ef791117_4_k_cu_4a26ded8_336694cuda3std3__45__cpo4cendE)
_ZN40_INTERNAL_ef791117_4_k_cu_4a26ded8_336694cuda3std3__45__cpo4cendE:
	.zero		1
	.type		_ZN40_INTERNAL_ef791117_4_k_cu_4a26ded8_336694cuda3std6ranges3__45__cpo4swapE,@object
	.size		_ZN40_INTERNAL_ef791117_4_k_cu_4a26ded8_336694cuda3std6ranges3__45__cpo4swapE,(.L_8 - _ZN40_INTERNAL_ef791117_4_k_cu_4a26ded8_336694cuda3std6ranges3__45__cpo4swapE)
_ZN40_INTERNAL_ef791117_4_k_cu_4a26ded8_336694cuda3std6ranges3__45__cpo4swapE:
	.zero		1
.L_8:


//--------------------- .nv.constant0._ZN7cutlass13device_kernelINS_4gemm6kernel13GemmUniversalIN4cute5tupleIJiiiiEEENS1_10collective13CollectiveMmaINS1_34MainloopSm90TmaGmmaWarpSpecializedILi7ENS5_IJNS4_1CILi1EEENSA_ILi8EEESB_EEENS1_35KernelTmaWarpSpecializedCooperativeEEENS5_IJNSA_ILi128EEESG_NSA_ILi32EEEEEENS_10tfloat32_tENS5_IJlSB_lEEESJ_SK_NS4_8TiledMMAINS4_8MMA_AtomIJNS4_4SM904GMMA30MMA_64x128x8_F32TF32TF32_SS_TNILNSO_7ScaleInE1ELSQ_1EEEEEENS4_6LayoutINS5_IJNSA_ILi2EEESB_SB_EEENS5_IJSB_NSA_ILi0EEESW_EEEEENS5_IJNS4_10UnderscoreESZ_SZ_EEEEENS4_23SM90_TMA_LOAD_MULTICASTENS4_14ComposedLayoutINS4_7SwizzleILi3ELi4ELi3EEENS4_18smem_ptr_flag_bitsILi32EEENST_INS5_IJSC_SH_EEENS5_IJSH_SB_EEEEEEEvNS4_8identityENS4_13SM90_TMA_LOADES1B_vS1C_EENS_8epilogue10collective6detail29Sm90TmaWarpSpecializedAdapterINS1G_15DefaultEpilogueISJ_SK_SK_NS1F_6thread17LinearCombinationISJ_Li1EffLNS1K_9ScaleType4KindE0ELNS_15FloatRoundStyleE2ESJ_EENS1_15EpilogueDefaultEEEEEvvEEEEvNT_6ParamsE --------------------------
	.section	.nv.constant0._ZN7cutlass13device_kernelINS_4gemm6kernel13GemmUniversalIN4cute5tupleIJiiiiEEENS1_10collective13CollectiveMmaINS1_34MainloopSm90TmaGmmaWarpSpecializedILi7ENS5_IJNS4_1CILi1EEENSA_ILi8EEESB_EEENS1_35KernelTmaWarpSpecializedCooperativeEEENS5_IJNSA_ILi128EEESG_NSA_ILi32EEEEEENS_10tfloat32_tENS5_IJlSB_lEEESJ_SK_NS4_8TiledMMAINS4_8MMA_AtomIJNS4_4SM904GMMA30MMA_64x128x8_F32TF32TF32_SS_TNILNSO_7ScaleInE1ELSQ_1EEEEEENS4_6LayoutINS5_IJNSA_ILi2EEESB_SB_EEENS5_IJSB_NSA_ILi0EEESW_EEEEENS5_IJNS4_10UnderscoreESZ_SZ_EEEEENS4_23SM90_TMA_LOAD_MULTICASTENS4_14ComposedLayoutINS4_7SwizzleILi3ELi4ELi3EEENS4_18smem_ptr_flag_bitsILi32EEENST_INS5_IJSC_SH_EEENS5_IJSH_SB_EEEEEEEvNS4_8identityENS4_13SM90_TMA_LOADES1B_vS1C_EENS_8epilogue10collective6detail29Sm90TmaWarpSpecializedAdapterINS1G_15DefaultEpilogueISJ_SK_SK_NS1F_6thread17LinearCombinationISJ_Li1EffLNS1K_9ScaleType4KindE0ELNS_15FloatRoundStyleE2ESJ_EENS1_15EpilogueDefaultEEEEEvvEEEEvNT_6ParamsE,"a",@progbits
	.sectionflags	@""
	.align	4
.nv.constant0._ZN7cutlass13device_kernelINS_4gemm6kernel13GemmUniversalIN4cute5tupleIJiiiiEEENS1_10collective13CollectiveMmaINS1_34MainloopSm90TmaGmmaWarpSpecializedILi7ENS5_IJNS4_1CILi1EEENSA_ILi8EEESB_EEENS1_35KernelTmaWarpSpecializedCooperativeEEENS5_IJNSA_ILi128EEESG_NSA_ILi32EEEEEENS_10tfloat32_tENS5_IJlSB_lEEESJ_SK_NS4_8TiledMMAINS4_8MMA_AtomIJNS4_4SM904GMMA30MMA_64x128x8_F32TF32TF32_SS_TNILNSO_7ScaleInE1ELSQ_1EEEEEENS4_6LayoutINS5_IJNSA_ILi2EEESB_SB_EEENS5_IJSB_NSA_ILi0EEESW_EEEEENS5_IJNS4_10UnderscoreESZ_SZ_EEEEENS4_23SM90_TMA_LOAD_MULTICASTENS4_14ComposedLayoutINS4_7SwizzleILi3ELi4ELi3EEENS4_18smem_ptr_flag_bitsILi32EEENST_INS5_IJSC_SH_EEENS5_IJSH_SB_EEEEEEEvNS4_8identityENS4_13SM90_TMA_LOADES1B_vS1C_EENS_8epilogue10collective6detail29Sm90TmaWarpSpecializedAdapterINS1G_15DefaultEpilogueISJ_SK_SK_NS1F_6thread17LinearCombinationISJ_Li1EffLNS1K_9ScaleType4KindE0ELNS_15FloatRoundStyleE2ESJ_EENS1_15EpilogueDefaultEEEEEvvEEEEvNT_6ParamsE:
	.zero		1664


//--------------------- SYMBOLS --------------------------

	.type		.nv.reservedSmem.offset0,@object
	.size		.nv.reservedSmem.offset0,0x4
	.type		__assertfail,@function
